	.target	sm_90a

	.elftype	@"ET_EXEC"


//--------------------- .note.nv.tkinfo           --------------------------
	.section	.note.nv.tkinfo,"",@"SHT_NOTE"
	.sectionflags	@"SHF_NOTE_NV_TKINFO"
	.tkinfo
        /*0018*/ 	.word	0x00000002
        /*0030*/ 	.string	""
        /*0030*/ 	.string	"ptxas"
        /*0030*/ 	.string	"Cuda compilation tools, release 13.0, V13.0.88"
        /*0030*/ 	.string	"Build cuda_13.0.r13.0/compiler.36424714_0"
        /*0030*/ 	.string	"-v  -suppress-debug-info  -lineinfo  -arch sm_90a "



//--------------------- .note.nv.cuinfo           --------------------------
	.section	.note.nv.cuinfo,"",@"SHT_NOTE"
	.sectionflags	@"SHF_NOTE_NV_CUINFO"
        /*0018*/ 	.short	0x0002
        /*001a*/ 	.short	0x005a
        /*001c*/ 	.short	0x0082
	.zero		2


//--------------------- .nv.info                  --------------------------
	.section	.nv.info,"",@"SHT_CUDA_INFO"
	.align	4


	//----- nvinfo : EIATTR_REGCOUNT
	.align		4
        /*0000*/ 	.byte	0x04, 0x2f
        /*0002*/ 	.short	(.L_1 - .L_0)
	.align		4
.L_0:
        /*0004*/ 	.word	index@(gluon_wgmma)
        /*0008*/ 	.word	0x0000009a


	//----- nvinfo : EIATTR_FRAME_SIZE
	.align		4
.L_1:
        /*000c*/ 	.byte	0x04, 0x11
        /*000e*/ 	.short	(.L_3 - .L_2)
	.align		4
.L_2:
        /*0010*/ 	.word	index@(gluon_wgmma)
        /*0014*/ 	.word	0x00000000


	//----- nvinfo : EIATTR_MIN_STACK_SIZE
	.align		4
.L_3:
        /*0018*/ 	.byte	0x04, 0x12
        /*001a*/ 	.short	(.L_5 - .L_4)
	.align		4
.L_4:
        /*001c*/ 	.word	index@(gluon_wgmma)
        /*0020*/ 	.word	0x00000000
.L_5:


//--------------------- .nv.compat                --------------------------
	.section	.nv.compat,"",@"SHT_CUDA_COMPAT_INFO"
	.align	4
        /*0000*/ 	.byte	0x02, 0x09, 0x01, 0x00, 0x02, 0x02, 0x04, 0x00, 0x02, 0x05, 0x05, 0x00, 0x03, 0x07, 0x01, 0x01
        /*0010*/ 	.byte	0x02, 0x03, 0x03, 0x00, 0x02, 0x06, 0x01, 0x00, 0x04, 0x0b, 0x08, 0x00, 0x00, 0x00, 0x00, 0x00
        /*0020*/ 	.byte	0x00, 0x00, 0x00, 0x00


//--------------------- .nv.info.gluon_wgmma      --------------------------
	.section	.nv.info.gluon_wgmma,"",@"SHT_CUDA_INFO"
	.sectionflags	@""
	.align	4


	//----- nvinfo : EIATTR_CUDA_API_VERSION
	.align		4
        /*0000*/ 	.byte	0x04, 0x37
        /*0002*/ 	.short	(.L_7 - .L_6)
.L_6:
        /*0004*/ 	.word	0x00000082


	//----- nvinfo : EIATTR_KPARAM_INFO
	.align		4
.L_7:
        /*0008*/ 	.byte	0x04, 0x17
        /*000a*/ 	.short	(.L_9 - .L_8)
.L_8:
        /*000c*/ 	.word	0x00000000
        /*0010*/ 	.short	0x000a
        /*0012*/ 	.short	0x0048
        /*0014*/ 	.byte	0x00, 0xf4, 0x21, 0x00


	//----- nvinfo : EIATTR_KPARAM_INFO
	.align		4
.L_9:
        /*0018*/ 	.byte	0x04, 0x17
        /*001a*/ 	.short	(.L_11 - .L_10)
.L_10:
        /*001c*/ 	.word	0x00000000
        /*0020*/ 	.short	0x0009
        /*0022*/ 	.short	0x0040
        /*0024*/ 	.byte	0x00, 0xf4, 0x21, 0x00


	//----- nvinfo : EIATTR_KPARAM_INFO
	.align		4
.L_11:
        /*0028*/ 	.byte	0x04, 0x17
        /*002a*/ 	.short	(.L_13 - .L_12)
.L_12:
        /*002c*/ 	.word	0x00000000
        /*0030*/ 	.short	0x0008
        /*0032*/ 	.short	0x0038
        /*0034*/ 	.byte	0x00, 0xf0, 0x21, 0x00


	//----- nvinfo : EIATTR_KPARAM_INFO
	.align		4
.L_13:
        /*0038*/ 	.byte	0x04, 0x17
        /*003a*/ 	.short	(.L_15 - .L_14)
.L_14:
        /*003c*/ 	.word	0x00000000
        /*0040*/ 	.short	0x0007
        /*0042*/ 	.short	0x0030
        /*0044*/ 	.byte	0x00, 0xf0, 0x21, 0x00


	//----- nvinfo : EIATTR_KPARAM_INFO
	.align		4
.L_15:
        /*0048*/ 	.byte	0x04, 0x17
        /*004a*/ 	.short	(.L_17 - .L_16)
.L_16:
        /*004c*/ 	.word	0x00000000
        /*0050*/ 	.short	0x0006
        /*0052*/ 	.short	0x0028
        /*0054*/ 	.byte	0x00, 0xf0, 0x21, 0x00


	//----- nvinfo : EIATTR_KPARAM_INFO
	.align		4
.L_17:
        /*0058*/ 	.byte	0x04, 0x17
        /*005a*/ 	.short	(.L_19 - .L_18)
.L_18:
        /*005c*/ 	.word	0x00000000
        /*0060*/ 	.short	0x0005
        /*0062*/ 	.short	0x0020
        /*0064*/ 	.byte	0x00, 0xf0, 0x11, 0x00


	//----- nvinfo : EIATTR_KPARAM_INFO
	.align		4
.L_19:
        /*0068*/ 	.byte	0x04, 0x17
        /*006a*/ 	.short	(.L_21 - .L_20)
.L_20:
        /*006c*/ 	.word	0x00000000
        /*0070*/ 	.short	0x0004
        /*0072*/ 	.short	0x001c
        /*0074*/ 	.byte	0x00, 0xf0, 0x11, 0x00


	//----- nvinfo : EIATTR_KPARAM_INFO
	.align		4
.L_21:
        /*0078*/ 	.byte	0x04, 0x17
        /*007a*/ 	.short	(.L_23 - .L_22)
.L_22:
        /*007c*/ 	.word	0x00000000
        /*0080*/ 	.short	0x0003
        /*0082*/ 	.short	0x0018
        /*0084*/ 	.byte	0x00, 0xf0, 0x11, 0x00


	//----- nvinfo : EIATTR_KPARAM_INFO
	.align		4
.L_23:
        /*0088*/ 	.byte	0x04, 0x17
        /*008a*/ 	.short	(.L_25 - .L_24)
.L_24:
        /*008c*/ 	.word	0x00000000
        /*0090*/ 	.short	0x0002
        /*0092*/ 	.short	0x0010
        /*0094*/ 	.byte	0x00, 0xf4, 0x21, 0x00


	//----- nvinfo : EIATTR_KPARAM_INFO
	.align		4
.L_25:
        /*0098*/ 	.byte	0x04, 0x17
        /*009a*/ 	.short	(.L_27 - .L_26)
.L_26:
        /*009c*/ 	.word	0x00000000
        /*00a0*/ 	.short	0x0001
        /*00a2*/ 	.short	0x0008
        /*00a4*/ 	.byte	0x00, 0xf4, 0x21, 0x00


	//----- nvinfo : EIATTR_KPARAM_INFO
	.align		4
.L_27:
        /*00a8*/ 	.byte	0x04, 0x17
        /*00aa*/ 	.short	(.L_29 - .L_28)
.L_28:
        /*00ac*/ 	.word	0x00000000
        /*00b0*/ 	.short	0x0000
        /*00b2*/ 	.short	0x0000
        /*00b4*/ 	.byte	0x00, 0xf4, 0x21, 0x00


	//----- nvinfo : EIATTR_SPARSE_MMA_MASK
	.align		4
.L_29:
        /*00b8*/ 	.byte	0x03, 0x50
        /*00ba*/ 	.short	0x0000


	//----- nvinfo : EIATTR_MAXREG_COUNT
	.align		4
        /*00bc*/ 	.byte	0x03, 0x1b
        /*00be*/ 	.short	0x00ff


	//----- nvinfo : EIATTR_NUM_BARRIERS
	.align		4
        /*00c0*/ 	.byte	0x02, 0x4c
        /*00c2*/ 	.byte	0x01
	.zero		1


	//----- nvinfo : EIATTR_MERCURY_ISA_VERSION
	.align		4
        /*00c4*/ 	.byte	0x03, 0x5f
        /*00c6*/ 	.short	0x0101


	//----- nvinfo : EIATTR_INT_WARP_WIDE_INSTR_OFFSETS
	.align		4
        /*00c8*/ 	.byte	0x04, 0x31
        /*00ca*/ 	.short	(.L_31 - .L_30)


	//   ....[0]....
.L_30:
        /*00cc*/ 	.word	0x00001690


	//   ....[1]....
        /*00d0*/ 	.word	0x00001720


	//   ....[2]....
        /*00d4*/ 	.word	0x00001d40


	//   ....[3]....
        /*00d8*/ 	.word	0x00001d50


	//   ....[4]....
        /*00dc*/ 	.word	0x00001d60


	//   ....[5]....
        /*00e0*/ 	.word	0x00001d70


	//----- nvinfo : EIATTR_COOP_GROUP_MASK_REGIDS
	.align		4
.L_31:
        /*00e4*/ 	.byte	0x04, 0x29
        /*00e6*/ 	.short	(.L_33 - .L_32)


	//   ....[0]....
.L_32:
        /*00e8*/ 	.word	0xffffffff


	//   ....[1]....
        /*00ec*/ 	.word	0xffffffff


	//   ....[2]....
        /*00f0*/ 	.word	0xffffffff


	//----- nvinfo : EIATTR_COOP_GROUP_INSTR_OFFSETS
	.align		4
.L_33:
        /*00f4*/ 	.byte	0x04, 0x28
        /*00f6*/ 	.short	(.L_35 - .L_34)


	//   ....[0]....
.L_34:
        /*00f8*/ 	.word	0x00000150


	//   ....[1]....
        /*00fc*/ 	.word	0x00000720


	//   ....[2]....
        /*0100*/ 	.word	0x00000d30


	//----- nvinfo : EIATTR_MBARRIER_INSTR_OFFSETS
	.align		4
.L_35:
        /*0104*/ 	.byte	0x04, 0x39
        /*0106*/ 	.short	(.L_37 - .L_36)


	//   ....[0]....
.L_36:
        /*0108*/ 	.word	0x000017b0
        /*010c*/ 	.word	0x000000ff
        /*0110*/ 	.word	0x00005000
        /*0114*/ 	.short	0x0100
        /*0116*/ 	.byte	0x08
	.zero		1


	//   ....[1]....
        /*0118*/ 	.word	0x00001e80
        /*011c*/ 	.word	0x000000ff
        /*0120*/ 	.word	0x00005000
        /*0124*/ 	.short	0x010a
        /*0126*/ 	.byte	0x08
	.zero		1


	//   ....[2]....
        /*0128*/ 	.word	0x00002080
        /*012c*/ 	.word	0x000000ff
        /*0130*/ 	.word	0x00005000
        /*0134*/ 	.short	0x0108
        /*0136*/ 	.byte	0x08
	.zero		1


	//   ....[3]....
        /*0138*/ 	.word	0x00002670
        /*013c*/ 	.word	0x000000ff
        /*0140*/ 	.word	0x00005000
        /*0144*/ 	.short	0x010a
        /*0146*/ 	.byte	0x08
	.zero		1


	//----- nvinfo : EIATTR_NUM_MBARRIERS
	.align		4
.L_37:
        /*0148*/ 	.byte	0x03, 0x38
        /*014a*/ 	.short	0x0001


	//----- nvinfo : EIATTR_EXIT_INSTR_OFFSETS
	.align		4
        /*014c*/ 	.byte	0x04, 0x1c
        /*014e*/ 	.short	(.L_39 - .L_38)


	//   ....[0]....
.L_38:
        /*0150*/ 	.word	0x00002660


	//----- nvinfo : EIATTR_REQNTID
	.align		4
.L_39:
        /*0154*/ 	.byte	0x04, 0x10
        /*0156*/ 	.short	(.L_41 - .L_40)
.L_40:
        /*0158*/ 	.word	0x00000080
        /*015c*/ 	.word	0x00000001
        /*0160*/ 	.word	0x00000001


	//----- nvinfo : EIATTR_CRS_STACK_SIZE
	.align		4
.L_41:
        /*0164*/ 	.byte	0x04, 0x1e
        /*0166*/ 	.short	(.L_43 - .L_42)
.L_42:
        /*0168*/ 	.word	0x00000000


	//----- nvinfo : EIATTR_CBANK_PARAM_SIZE
	.align		4
.L_43:
        /*016c*/ 	.byte	0x03, 0x19
        /*016e*/ 	.short	0x0050


	//----- nvinfo : EIATTR_PARAM_CBANK
	.align		4
        /*0170*/ 	.byte	0x04, 0x0a
        /*0172*/ 	.short	(.L_45 - .L_44)
	.align		4
.L_44:
        /*0174*/ 	.word	index@(.nv.constant0.gluon_wgmma)
        /*0178*/ 	.short	0x0210
        /*017a*/ 	.short	0x0050


	//----- nvinfo : EIATTR_SW_WAR
	.align		4
.L_45:
        /*017c*/ 	.byte	0x04, 0x36
        /*017e*/ 	.short	(.L_47 - .L_46)
.L_46:
        /*0180*/ 	.word	0x00000008
.L_47:


//--------------------- .nv.callgraph             --------------------------
	.section	.nv.callgraph,"",@"SHT_CUDA_CALLGRAPH"
	.align	4
	.sectionentsize	8
	.align		4
        /*0000*/ 	.word	0x00000000
	.align		4
        /*0004*/ 	.word	0xffffffff
	.align		4
        /*0008*/ 	.word	0x00000000
	.align		4
        /*000c*/ 	.word	0xfffffffe
	.align		4
        /*0010*/ 	.word	0x00000000
	.align		4
        /*0014*/ 	.word	0xfffffffd
	.align		4
        /*0018*/ 	.word	0x00000000
	.align		4
        /*001c*/ 	.word	0xfffffffc


//--------------------- .text.gluon_wgmma         --------------------------
	.section	.text.gluon_wgmma,"ax",@progbits
	.align	128
        .global         gluon_wgmma
        .type           gluon_wgmma,@function
        .size           gluon_wgmma,(.L_x_52 - gluon_wgmma)
        .other          gluon_wgmma,@"STO_CUDA_ENTRY STV_DEFAULT"
gluon_wgmma:
.text.gluon_wgmma:
[----:B------:R-:W-:Y:S01]  /*0000*/  LDC R1, c[0x0][0x28] ;  /* 0x00000a00ff017b82 */ /* 0x000fe20000000800 */
[----:B------:R-:W1:Y:S07]  /*0010*/  S2R R0, SR_TID.X ;  /* 0x0000000000007919 */ /* 0x000e6e0000002100 */
[----:B------:R-:W2:Y:S01]  /*0020*/  S2UR UR4, SR_CgaCtaId ;  /* 0x00000000000479c3 */ /* 0x000ea20000008800 */
[----:B------:R-:W-:Y:S01]  /*0030*/  UMOV UR8, 0x400 ;  /* 0x0000040000087882 */ /* 0x000fe20000000000 */
[----:B------:R-:W-:Y:S01]  /*0040*/  ULDC UR6, c[0x0][0xc] ;  /* 0x0000030000067ab9 */ /* 0x000fe20000000800 */
[----:B------:R-:W-:Y:S01]  /*0050*/  ULDC.64 UR28, c[0x0][0x250] ;  /* 0x00009400001c7ab9 */ /* 0x000fe20000000a00 */
[----:B------:R-:W-:Y:S04]  /*0060*/  BSSY B0, `(.L_x_0) ;  /* 0x000001e000007945 */ /* 0x000fe80003800000 */
[----:B------:R-:W3:Y:S08]  /*0070*/  LDC R4, c[0x0][0x228] ;  /* 0x00008a00ff047b82 */ /* 0x000ef00000000800 */
[----:B------:R-:W4:Y:S08]  /*0080*/  LDC R14, c[0x0][0x230] ;  /* 0x00008c00ff0e7b82 */ /* 0x000f300000000800 */
[----:B------:R-:W-:Y:S01]  /*0090*/  S2UR UR33, SR_CTAID.Y ;  /* 0x00000000002179c3 */ /* 0x000fe20000002600 */
[----:B--2---:R-:W-:-:S03]  /*00a0*/  ULEA UR8, UR4, UR8, 0x18 ;  /* 0x0000000804087291 */ /* 0x004fc6000f8ec03f */
[----:B------:R-:W-:Y:S01]  /*00b0*/  ULDC UR4, c[0x0][0x10] ;  /* 0x0000040000047ab9 */ /* 0x000fe20000000800 */
[----:B-1----:R-:W-:-:S03]  /*00c0*/  LOP3.LUT R6, R0, 0x7f, RZ, 0xc0, !PT ;  /* 0x0000007f00067812 */ /* 0x002fc600078ec0ff */
[----:B------:R-:W1:Y:S01]  /*00d0*/  S2UR UR5, SR_CTAID.Z ;  /* 0x00000000000579c3 */ /* 0x000e620000002700 */
[----:B---3--:R-:W-:Y:S01]  /*00e0*/  VIADD R4, R4, 0xffffffff ;  /* 0xffffffff04047836 */ /* 0x008fe20000000000 */
[C---:B------:R-:W-:Y:S02]  /*00f0*/  ISETP.GE.U32.AND P0, PT, R6.reuse, 0x20, PT ;  /* 0x000000200600780c */ /* 0x040fe40003f06070 */
[C---:B------:R-:W-:Y:S02]  /*0100*/  ISETP.NE.U32.AND P2, PT, R6.reuse, RZ, PT ;  /* 0x000000ff0600720c */ /* 0x040fe40003f45070 */
[----:B------:R-:W-:Y:S02]  /*0110*/  LEA R12, R6, UR8, 0x2 ;  /* 0x00000008060c7c11 */ /* 0x000fe4000f8e10ff */
[----:B------:R-:W2:Y:S01]  /*0120*/  S2UR UR35, SR_CTAID.X ;  /* 0x00000000002379c3 */ /* 0x000ea20000002500 */
[----:B----4-:R-:W-:-:S06]  /*0130*/  VIADD R13, R14, 0xffffffff ;  /* 0xffffffff0e0d7836 */ /* 0x010fcc0000000000 */
[----:B------:R3:W-:Y:S01]  /*0140*/  @!P0 STS [R12], RZ ;  /* 0x000000ff0c008388 */ /* 0x0007e20000000800 */
[----:B------:R-:W-:-:S03]  /*0150*/  NOP ;  /* 0x0000000000007918 */ /* 0x000fc60000000000 */
[----:B------:R3:W-:Y:S01]  /*0160*/  @!P2 STS [UR8+0x24], R4 ;  /* 0x00002404ff00a988 */ /* 0x0007e20008000808 */
[----:B-1----:R-:W-:-:S03]  /*0170*/  UIMAD UR4, UR5, UR4, UR33 ;  /* 0x00000004050472a4 */ /* 0x002fc6000f8e0221 */
[----:B------:R3:W-:Y:S01]  /*0180*/  @!P2 STS [UR8+0x20], R13 ;  /* 0x0000200dff00a988 */ /* 0x0007e20008000808 */
[----:B--2---:R-:W-:-:S04]  /*0190*/  UIMAD UR4, UR4, UR6, UR35 ;  /* 0x00000006040472a4 */ /* 0x004fc8000f8e0223 */
[----:B------:R-:W-:-:S04]  /*01a0*/  UIMAD UR6, UR4, 0x180, URZ ;  /* 0x00000180040678a4 */ /* 0x000fc8000f8e023f */
[----:B------:R-:W-:-:S04]  /*01b0*/  UIADD3 UR32, UP0, UR6, UR28, URZ ;  /* 0x0000001c06207290 */ /* 0x000fc8000ff1e03f */
[----:B------:R-:W-:Y:S01]  /*01c0*/  ULEA.HI.X.SX32 UR34, UR6, UR29, 0x1, UP0 ;  /* 0x0000001d06227291 */ /* 0x000fe200080f0e3f */
[----:B---3--:R-:W-:Y:S11]  /*01d0*/  @P2 BRA `(.L_x_1) ;  /* 0x0000000000182947 */ /* 0x008ff60003800000 */
[----:B------:R-:W1:Y:S01]  /*01e0*/  LDS R2, [UR8+0x8] ;  /* 0x00000808ff027984 */ /* 0x000e620008000800 */
[----:B------:R-:W2:Y:S01]  /*01f0*/  LDC.64 R8, c[0x0][0x210] ;  /* 0x00008400ff087b82 */ /* 0x000ea20000000a00 */
[----:B------:R-:W-:Y:S02]  /*0200*/  IMAD.MOV.U32 R3, RZ, RZ, 0x70 ;  /* 0x00000070ff037424 */ /* 0x000fe400078e00ff */
[----:B--2---:R2:W-:Y:S03]  /*0210*/  STS.64 [UR8], R8 ;  /* 0x00000008ff007988 */ /* 0x0045e60008000a08 */
[----:B-1----:R-:W-:-:S05]  /*0220*/  LOP3.LUT R2, R2, 0x10, R3, 0xd8, !PT ;  /* 0x0000001002027812 */ /* 0x002fca00078ed803 */
[----:B------:R2:W-:Y:S02]  /*0230*/  STS [UR8+0x8], R2 ;  /* 0x00000802ff007988 */ /* 0x0005e40008000808 */
.L_x_1:
[----:B------:R-:W-:Y:S05]  /*0240*/  BSYNC B0 ;  /* 0x0000000000007941 */ /* 0x000fea0003800000 */
.L_x_0:
[----:B------:R-:W-:Y:S04]  /*0250*/  BSSY B0, `(.L_x_2) ;  /* 0x000000a000007945 */ /* 0x000fe80003800000 */
[----:B------:R-:W-:Y:S05]  /*0260*/  @P2 BRA `(.L_x_3) ;  /* 0x0000000000202947 */ /* 0x000fea0003800000 */
[----:B--2---:R-:W1:Y:S01]  /*0270*/  LDS R2, [UR8+0x34] ;  /* 0x00003408ff027984 */ /* 0x004e620008000800 */
[----:B------:R-:W-:Y:S02]  /*0280*/  IMAD.MOV.U32 R3, RZ, RZ, 0x1f000000 ;  /* 0x1f000000ff037424 */ /* 0x000fe400078e00ff */
[----:B------:R-:W-:Y:S01]  /*0290*/  @!P2 IMAD.MOV.U32 R5, RZ, RZ, 0x3f ;  /* 0x0000003fff05a424 */ /* 0x000fe200078e00ff */
[----:B------:R-:W2:Y:S02]  /*02a0*/  @!P2 LDS R8, [UR8+0x38] ;  /* 0x00003808ff08a984 */ /* 0x000ea40008000800 */
[----:B-1----:R-:W-:Y:S02]  /*02b0*/  LOP3.LUT R2, R2, 0xff000000, R3, 0xb8, !PT ;  /* 0xff00000002027812 */ /* 0x002fe400078eb803 */
[----:B--2---:R-:W-:-:S03]  /*02c0*/  @!P2 LOP3.LUT R3, R8, 0xff, R5, 0xb8, !PT ;  /* 0x000000ff0803a812 */ /* 0x004fc600078eb805 */
[----:B------:R1:W-:Y:S04]  /*02d0*/  STS [UR8+0x34], R2 ;  /* 0x00003402ff007988 */ /* 0x0003e80008000808 */
[----:B------:R1:W-:Y:S02]  /*02e0*/  @!P2 STS [UR8+0x38], R3 ;  /* 0x00003803ff00a988 */ /* 0x0003e40008000808 */
.L_x_3:
[----:B------:R-:W-:Y:S05]  /*02f0*/  BSYNC B0 ;  /* 0x0000000000007941 */ /* 0x000fea0003800000 */
.L_x_2:
[----:B------:R-:W-:Y:S04]  /*0300*/  BSSY B0, `(.L_x_4) ;  /* 0x000000e000007945 */ /* 0x000fe80003800000 */
[----:B------:R-:W-:Y:S05]  /*0310*/  @P2 BRA `(.L_x_5) ;  /* 0x0000000000302947 */ /* 0x000fea0003800000 */
[----:B-1----:R-:W1:Y:S01]  /*0320*/  LDS R3, [UR8+0x34] ;  /* 0x00003408ff037984 */ /* 0x002e620008000800 */
[----:B------:R-:W3:Y:S03]  /*0330*/  LDC.64 R10, c[0x0][0x238] ;  /* 0x00008e00ff0a7b82 */ /* 0x000ee60000000a00 */
[----:B--2---:R-:W2:Y:S01]  /*0340*/  LDS R2, [UR8+0x1c] ;  /* 0x00001c08ff027984 */ /* 0x004ea20008000800 */
[C---:B---3--:R-:W-:Y:S01]  /*0350*/  SHF.L.U64.HI R8, R10.reuse, 0x1, R11 ;  /* 0x000000010a087819 */ /* 0x048fe2000001020b */
[----:B------:R-:W-:-:S03]  /*0360*/  IMAD.SHL.U32 R5, R10, 0x2, RZ ;  /* 0x000000020a057824 */ /* 0x000fc600078e00ff */
[--C-:B------:R-:W-:Y:S02]  /*0370*/  SHF.R.U32.HI R7, RZ, 0x4, R8.reuse ;  /* 0x00000004ff077819 */ /* 0x100fe40000011608 */
[----:B------:R-:W-:-:S05]  /*0380*/  SHF.R.U64 R5, R5, 0x4, R8 ;  /* 0x0000000405057819 */ /* 0x000fca0000001208 */
[----:B------:R3:W-:Y:S01]  /*0390*/  STS [UR8+0xc], R5 ;  /* 0x00000c05ff007988 */ /* 0x0007e20008000808 */
[----:B-1----:R-:W-:Y:S02]  /*03a0*/  LOP3.LUT R3, R3, 0x7, RZ, 0xb8, !PT ;  /* 0x0000000703037812 */ /* 0x002fe400078eb8ff */
[----:B--2---:R-:W-:-:S03]  /*03b0*/  LOP3.LUT R2, R2, 0xf, R7, 0xb8, !PT ;  /* 0x0000000f02027812 */ /* 0x004fc600078eb807 */
[----:B------:R3:W-:Y:S04]  /*03c0*/  STS [UR8+0x34], R3 ;  /* 0x00003403ff007988 */ /* 0x0007e80008000808 */
[----:B------:R3:W-:Y:S02]  /*03d0*/  STS [UR8+0x1c], R2 ;  /* 0x00001c02ff007988 */ /* 0x0007e40008000808 */
.L_x_5:
[----:B------:R-:W-:Y:S05]  /*03e0*/  BSYNC B0 ;  /* 0x0000000000007941 */ /* 0x000fea0003800000 */
.L_x_4:
[----:B------:R-:W-:Y:S04]  /*03f0*/  BSSY B1, `(.L_x_6) ;  /* 0x000001b000017945 */ /* 0x000fe80003800000 */
[----:B------:R-:W-:Y:S01]  /*0400*/  BSSY B0, `(.L_x_7) ;  /* 0x0000016000007945 */ /* 0x000fe20003800000 */
[----:B------:R-:W-:-:S03]  /*0410*/  IMAD.MOV.U32 R7, RZ, RZ, RZ ;  /* 0x000000ffff077224 */ /* 0x000fc600078e00ff */
[----:B------:R-:W-:Y:S05]  /*0420*/  @P2 BRA `(.L_x_8) ;  /* 0x0000000000202947 */ /* 0x000fea0003800000 */
[----:B-123--:R-:W1:Y:S02]  /*0430*/  LDS R2, [UR8+0x34] ;  /* 0x00003408ff027984 */ /* 0x00ee640008000800 */
[----:B-1----:R-:W-:-:S05]  /*0440*/  LOP3.LUT R2, R2, 0x38, RZ, 0xb8, !PT ;  /* 0x0000003802027812 */ /* 0x002fca00078eb8ff */
[----:B------:R1:W-:Y:S01]  /*0450*/  STS [UR8+0x34], R2 ;  /* 0x00003402ff007988 */ /* 0x0003e20008000808 */
[----:B------:R-:W-:Y:S05]  /*0460*/  @P2 BRA `(.L_x_9) ;  /* 0x0000000000202947 */ /* 0x000fea0003800000 */
[----:B-1----:R-:W1:Y:S01]  /*0470*/  LDS R2, [UR8+0x8] ;  /* 0x00000808ff027984 */ /* 0x002e620008000800 */
[----:B------:R-:W-:-:S05]  /*0480*/  IMAD.MOV.U32 R3, RZ, RZ, 0x780 ;  /* 0x00000780ff037424 */ /* 0x000fca00078e00ff */
[----:B-1----:R-:W-:-:S05]  /*0490*/  LOP3.LUT R2, R2, 0x500, R3, 0xd8, !PT ;  /* 0x0000050002027812 */ /* 0x002fca00078ed803 */
[----:B------:R4:W-:Y:S02]  /*04a0*/  STS [UR8+0x8], R2 ;  /* 0x00000802ff007988 */ /* 0x0009e40008000808 */
.L_x_8:
[----:B------:R-:W-:Y:S05]  /*04b0*/  @P2 BRA `(.L_x_10) ;  /* 0x0000000000282947 */ /* 0x000fea0003800000 */
[----:B-1234-:R-:W1:Y:S02]  /*04c0*/  LDS R2, [UR8+0x8] ;  /* 0x00000808ff027984 */ /* 0x01ee640008000800 */
[----:B-1----:R-:W-:-:S05]  /*04d0*/  LOP3.LUT R2, R2, 0x1800, RZ, 0xb8, !PT ;  /* 0x0000180002027812 */ /* 0x002fca00078eb8ff */
[----:B------:R2:W-:Y:S02]  /*04e0*/  STS [UR8+0x8], R2 ;  /* 0x00000802ff007988 */ /* 0x0005e40008000808 */
.L_x_9:
[----:B------:R-:W-:Y:S05]  /*04f0*/  @P2 BREAK B0 ;  /* 0x0000000000002942 */ /* 0x000fea0003800000 */
[----:B------:R-:W-:Y:S05]  /*0500*/  @P2 BRA `(.L_x_11) ;  /* 0x0000000000242947 */ /* 0x000fea0003800000 */
[----:B------:R-:W3:Y:S01]  /*0510*/  LDS R3, [UR8+0x8] ;  /* 0x00000808ff037984 */ /* 0x000ee20008000800 */
[----:B-12---:R-:W-:-:S05]  /*0520*/  IMAD.MOV.U32 R2, RZ, RZ, 0x6000 ;  /* 0x00006000ff027424 */ /* 0x006fca00078e00ff */
[----:B---3--:R-:W-:-:S04]  /*0530*/  LOP3.LUT R2, R3, 0x4000, R2, 0xd8, !PT ;  /* 0x0000400003027812 */ /* 0x008fc800078ed802 */
[----:B------:R-:W-:-:S05]  /*0540*/  LOP3.LUT R2, R2, 0x400000, RZ, 0xb8, !PT ;  /* 0x0040000002027812 */ /* 0x000fca00078eb8ff */
[----:B------:R5:W-:Y:S02]  /*0550*/  STS [UR8+0x8], R2 ;  /* 0x00000802ff007988 */ /* 0x000be40008000808 */
.L_x_10:
[----:B------:R-:W-:Y:S05]  /*0560*/  BSYNC B0 ;  /* 0x0000000000007941 */ /* 0x000fea0003800000 */
.L_x_7:
[----:B-12345:R-:W1:Y:S02]  /*0570*/  @!P2 LDS R2, [UR8+0x8] ;  /* 0x00000808ff02a984 */ /* 0x03ee640008000800 */
[----:B-1----:R-:W-:-:S05]  /*0580*/  @!P2 LOP3.LUT R2, R2, 0x8000, RZ, 0xb8, !PT ;  /* 0x000080000202a812 */ /* 0x002fca00078eb8ff */
[----:B------:R3:W-:Y:S02]  /*0590*/  @!P2 STS [UR8+0x8], R2 ;  /* 0x00000802ff00a988 */ /* 0x0007e40008000808 */
.L_x_11:
[----:B------:R-:W-:Y:S05]  /*05a0*/  BSYNC B1 ;  /* 0x0000000000017941 */ /* 0x000fea0003800000 */
.L_x_6:
[----:B------:R-:W-:Y:S05]  /*05b0*/  WARPSYNC.ALL ;  /* 0x0000000000007948 */ /* 0x000fea0003800000 */
[----:B------:R-:W-:Y:S05]  /*05c0*/  @P0 BRA `(.L_x_12) ;  /* 0x0000000000300947 */ /* 0x000fea0003800000 */
[----:B-123--:R-:W1:Y:S01]  /*05d0*/  S2R R2, SR_LANEID ;  /* 0x0000000000027919 */ /* 0x00ee620000000000 */
[----:B------:R-:W-:Y:S05]  /*05e0*/  WARPSYNC.ALL ;  /* 0x0000000000007948 */ /* 0x000fea0003800000 */
[----:B-1----:R-:W-:-:S05]  /*05f0*/  IMAD.SHL.U32 R5, R2, 0x4, RZ ;  /* 0x0000000402057824 */ /* 0x002fca00078e00ff */
[----:B------:R-:W1:Y:S01]  /*0600*/  LDS R9, [R5+UR8] ;  /* 0x0000000805097984 */ /* 0x000e620008000800 */
[----:B------:R-:W-:Y:S01]  /*0610*/  IADD3 R2, P1, R5, UR32, RZ ;  /* 0x0000002005027c10 */ /* 0x000fe2000ff3e0ff */
[----:B------:R-:W-:-:S04]  /*0620*/  UMOV UR4, UR32 ;  /* 0x0000002000047c82 */ /* 0x000fc80008000000 */
[----:B------:R-:W-:Y:S01]  /*0630*/  IMAD.X R3, RZ, RZ, UR34, P1 ;  /* 0x00000022ff037e24 */ /* 0x000fe200088e06ff */
[----:B------:R-:W-:-:S04]  /*0640*/  UMOV UR5, UR34 ;  /* 0x0000002200057c82 */ /* 0x000fc80008000000 */
[----:B-1----:R4:W5:Y:S01]  /*0650*/  ATOMG.E.EXCH.STRONG.GPU PT, RZ, [R2], R9 ;  /* 0x0000000902ff73a8 */ /* 0x00296200041ee100 */
[----:B------:R-:W-:-:S04]  /*0660*/  DEPBAR {5,4,3,2,1,0} ;  /* 0x0000003f0000791a */ /* 0x000fc80000000000 */
[----:B------:R4:W-:Y:S01]  /*0670*/  UTMACCTL.IV [UR4] ;  /* 0x00000000040079b9 */ /* 0x0009e20008000000 */
[----:B------:R-:W-:Y:S01]  /*0680*/  NOP ;  /* 0x0000000000007918 */ /* 0x000fe20000000000 */
.L_x_12:
[----:B------:R-:W-:Y:S05]  /*0690*/  @P0 BRA `(.L_x_13) ;  /* 0x00000000000c0947 */ /* 0x000fea0003800000 */
[----:B------:R0:W-:Y:S01]  /*06a0*/  UTMACMDFLUSH ;  /* 0x00000000000079b7 */ /* 0x0001e20000000000 */
[----:B------:R-:W-:Y:S05]  /*06b0*/  @P0 BRA `(.L_x_13) ;  /* 0x0000000000040947 */ /* 0x000fea0003800000 */
[----:B------:R-:W-:-:S04]  /*06c0*/  DEPBAR.LE SB0, 0x0 ;  /* 0x000080000000791a */ /* 0x000fc80000000000 */
.L_x_13:
[----:B------:R-:W-:Y:S05]  /*06d0*/  WARPSYNC.ALL ;  /* 0x0000000000007948 */ /* 0x000fea0003800000 */
[----:B-----5:R-:W-:Y:S06]  /*06e0*/  BAR.SYNC.DEFER_BLOCKING 0x0 ;  /* 0x0000000000007b1d */ /* 0x020fec0000010000 */
[----:B------:R-:W-:Y:S02]  /*06f0*/  BSSY B1, `(.L_x_14) ;  /* 0x000000b000017945 */ /* 0x000fe40003800000 */
[----:B------:R-:W-:Y:S06]  /*0700*/  BAR.SYNC.DEFER_BLOCKING 0x0 ;  /* 0x0000000000007b1d */ /* 0x000fec0000010000 */
[----:B------:R5:W-:Y:S01]  /*0710*/  @!P0 STS [R12], RZ ;  /* 0x000000ff0c008388 */ /* 0x000be20000000800 */
[----:B------:R-:W-:Y:S01]  /*0720*/  NOP ;  /* 0x0000000000007918 */ /* 0x000fe20000000000 */
[----:B------:R-:W-:Y:S05]  /*0730*/  @P2 BRA `(.L_x_15) ;  /* 0x0000000000182947 */ /* 0x000fea0003800000 */
[----:B-1234-:R-:W1:Y:S01]  /*0740*/  LDS R2, [UR8+0x8] ;  /* 0x00000808ff027984 */ /* 0x01ee620008000800 */
[----:B------:R-:W2:Y:S01]  /*0750*/  LDC.64 R8, c[0x0][0x218] ;  /* 0x00008600ff087b82 */ /* 0x000ea20000000a00 */
[----:B------:R-:W-:Y:S02]  /*0760*/  IMAD.MOV.U32 R3, RZ, RZ, 0x70 ;  /* 0x00000070ff037424 */ /* 0x000fe400078e00ff */
[----:B--2---:R2:W-:Y:S03]  /*0770*/  STS.64 [UR8], R8 ;  /* 0x00000008ff007988 */ /* 0x0045e60008000a08 */
[----:B-1----:R-:W-:-:S05]  /*0780*/  LOP3.LUT R2, R2, 0x10, R3, 0xd8, !PT ;  /* 0x0000001002027812 */ /* 0x002fca00078ed803 */
[----:B------:R2:W-:Y:S02]  /*0790*/  STS [UR8+0x8], R2 ;  /* 0x00000802ff007988 */ /* 0x0005e40008000808 */
.L_x_15:
[----:B----4-:R-:W-:Y:S05]  /*07a0*/  BSYNC B1 ;  /* 0x0000000000017941 */ /* 0x010fea0003800000 */
.L_x_14:
[----:B------:R-:W-:Y:S04]  /*07b0*/  BSSY B2, `(.L_x_16) ;  /* 0x000000f000027945 */ /* 0x000fe80003800000 */
[----:B------:R-:W-:Y:S04]  /*07c0*/  BSSY B1, `(.L_x_17) ;  /* 0x000000c000017945 */ /* 0x000fe80003800000 */
[----:B------:R-:W-:Y:S05]  /*07d0*/  @P2 BRA `(.L_x_18) ;  /* 0x0000000000282947 */ /* 0x000fea0003800000 */
[----:B-123--:R-:W1:Y:S01]  /*07e0*/  LDS R2, [UR8+0x34] ;  /* 0x00003408ff027984 */ /* 0x00ee620008000800 */
[----:B------:R-:W-:Y:S01]  /*07f0*/  IMAD.MOV.U32 R3, RZ, RZ, 0x1f000000 ;  /* 0x1f000000ff037424 */ /* 0x000fe200078e00ff */
[----:B------:R-:W-:Y:S05]  /*0800*/  @P2 BREAK B1 ;  /* 0x0000000000012942 */ /* 0x000fea0003800000 */
[----:B-1----:R-:W-:-:S05]  /*0810*/  LOP3.LUT R2, R2, 0xff000000, R3, 0xb8, !PT ;  /* 0xff00000002027812 */ /* 0x002fca00078eb803 */
[----:B------:R1:W-:Y:S01]  /*0820*/  STS [UR8+0x34], R2 ;  /* 0x00003402ff007988 */ /* 0x0003e20008000808 */
[----:B------:R-:W-:Y:S05]  /*0830*/  @P2 BRA `(.L_x_19) ;  /* 0x0000000000182947 */ /* 0x000fea0003800000 */
[----:B------:R-:W2:Y:S01]  /*0840*/  LDS R3, [UR8+0x38] ;  /* 0x00003808ff037984 */ /* 0x000ea20008000800 */
[----:B-1----:R-:W-:-:S05]  /*0850*/  IMAD.MOV.U32 R2, RZ, RZ, 0xff ;  /* 0x000000ffff027424 */ /* 0x002fca00078e00ff */
[----:B--2---:R-:W-:-:S05]  /*0860*/  LOP3.LUT R2, R3, 0xff, R2, 0xb8, !PT ;  /* 0x000000ff03027812 */ /* 0x004fca00078eb802 */
[----:B------:R4:W-:Y:S02]  /*0870*/  STS [UR8+0x38], R2 ;  /* 0x00003802ff007988 */ /* 0x0009e40008000808 */
.L_x_18:
[----:B------:R-:W-:Y:S05]  /*0880*/  BSYNC B1 ;  /* 0x0000000000017941 */ /* 0x000fea0003800000 */
.L_x_17:
[----:B------:R1:W-:Y:S02]  /*0890*/  @!P2 STS [UR8+0x20], R13 ;  /* 0x0000200dff00a988 */ /* 0x0003e40008000808 */
.L_x_19:
[----:B------:R-:W-:Y:S05]  /*08a0*/  BSYNC B2 ;  /* 0x0000000000027941 */ /* 0x000fea0003800000 */
.L_x_16:
[----:B------:R-:W-:Y:S05]  /*08b0*/  WARPSYNC.ALL ;  /* 0x0000000000007948 */ /* 0x000fea0003800000 */
[----:B------:R-:W2:Y:S01]  /*08c0*/  LDC R5, c[0x0][0x22c] ;  /* 0x00008b00ff057b82 */ /* 0x000ea20000000800 */
[----:B------:R-:W-:Y:S01]  /*08d0*/  BSSY B2, `(.L_x_20) ;  /* 0x0000010000027945 */ /* 0x000fe20003800000 */
[----:B--2---:R-:W-:-:S05]  /*08e0*/  VIADD R5, R5, 0xffffffff ;  /* 0xffffffff05057836 */ /* 0x004fca0000000000 */
[----:B------:R2:W-:Y:S01]  /*08f0*/  @!P2 STS [UR8+0x24], R5 ;  /* 0x00002405ff00a988 */ /* 0x0005e20008000808 */
[----:B------:R-:W-:Y:S05]  /*0900*/  @P2 BRA `(.L_x_21) ;  /* 0x0000000000302947 */ /* 0x000fea0003800000 */
[----:B------:R-:W2:Y:S01]  /*0910*/  LDS R3, [UR8+0x34] ;  /* 0x00003408ff037984 */ /* 0x000ea20008000800 */
[----:B------:R-:W2:Y:S03]  /*0920*/  LDC.64 R8, c[0x0][0x240] ;  /* 0x00009000ff087b82 */ /* 0x000ea60000000a00 */
[----:B-1-34-:R-:W1:Y:S01]  /*0930*/  LDS R2, [UR8+0x1c] ;  /* 0x00001c08ff027984 */ /* 0x01ae620008000800 */
[C---:B--2---:R-:W-:Y:S01]  /*0940*/  SHF.L.U64.HI R9, R8.reuse, 0x1, R9 ;  /* 0x0000000108097819 */ /* 0x044fe20000010209 */
[----:B------:R-:W-:-:S03]  /*0950*/  IMAD.SHL.U32 R8, R8, 0x2, RZ ;  /* 0x0000000208087824 */ /* 0x000fc600078e00ff */
[--C-:B------:R-:W-:Y:S02]  /*0960*/  SHF.R.U32.HI R11, RZ, 0x4, R9.reuse ;  /* 0x00000004ff0b7819 */ /* 0x100fe40000011609 */
[----:B------:R-:W-:-:S05]  /*0970*/  SHF.R.U64 R8, R8, 0x4, R9 ;  /* 0x0000000408087819 */ /* 0x000fca0000001209 */
[----:B------:R2:W-:Y:S01]  /*0980*/  STS [UR8+0xc], R8 ;  /* 0x00000c08ff007988 */ /* 0x0005e20008000808 */
[----:B------:R-:W-:Y:S02]  /*0990*/  LOP3.LUT R3, R3, 0x7, RZ, 0xb8, !PT ;  /* 0x0000000703037812 */ /* 0x000fe400078eb8ff */
[----:B-1----:R-:W-:-:S03]  /*09a0*/  LOP3.LUT R2, R2, 0xf, R11, 0xb8, !PT ;  /* 0x0000000f02027812 */ /* 0x002fc600078eb80b */
[----:B------:R2:W-:Y:S04]  /*09b0*/  STS [UR8+0x34], R3 ;  /* 0x00003403ff007988 */ /* 0x0005e80008000808 */
[----:B------:R2:W-:Y:S02]  /*09c0*/  STS [UR8+0x1c], R2 ;  /* 0x00001c02ff007988 */ /* 0x0005e40008000808 */
.L_x_21:
[----:B------:R-:W-:Y:S05]  /*09d0*/  BSYNC B2 ;  /* 0x0000000000027941 */ /* 0x000fea0003800000 */
.L_x_20:
[----:B------:R-:W-:Y:S04]  /*09e0*/  BSSY B3, `(.L_x_22) ;  /* 0x000001a000037945 */ /* 0x000fe80003800000 */
[----:B------:R-:W-:Y:S04]  /*09f0*/  BSSY B2, `(.L_x_23) ;  /* 0x0000015000027945 */ /* 0x000fe80003800000 */
[----:B------:R-:W-:Y:S05]  /*0a00*/  @P2 BRA `(.L_x_24) ;  /* 0x0000000000202947 */ /* 0x000fea0003800000 */
[----:B-1234-:R-:W1:Y:S02]  /*0a10*/  LDS R2, [UR8+0x34] ;  /* 0x00003408ff027984 */ /* 0x01ee640008000800 */
[----:B-1----:R-:W-:-:S05]  /*0a20*/  LOP3.LUT R2, R2, 0x38, RZ, 0xb8, !PT ;  /* 0x0000003802027812 */ /* 0x002fca00078eb8ff */
[----:B------:R1:W-:Y:S01]  /*0a30*/  STS [UR8+0x34], R2 ;  /* 0x00003402ff007988 */ /* 0x0003e20008000808 */
[----:B------:R-:W-:Y:S05]  /*0a40*/  @P2 BRA `(.L_x_25) ;  /* 0x0000000000202947 */ /* 0x000fea0003800000 */
[----:B-1----:R-:W1:Y:S01]  /*0a50*/  LDS R2, [UR8+0x8] ;  /* 0x00000808ff027984 */ /* 0x002e620008000800 */
[----:B------:R-:W-:-:S05]  /*0a60*/  IMAD.MOV.U32 R3, RZ, RZ, 0x780 ;  /* 0x00000780ff037424 */ /* 0x000fca00078e00ff */
[----:B-1----:R-:W-:-:S05]  /*0a70*/  LOP3.LUT R2, R2, 0x500, R3, 0xd8, !PT ;  /* 0x0000050002027812 */ /* 0x002fca00078ed803 */
[----:B------:R1:W-:Y:S02]  /*0a80*/  STS [UR8+0x8], R2 ;  /* 0x00000802ff007988 */ /* 0x0003e40008000808 */
.L_x_24:
[----:B------:R-:W-:Y:S05]  /*0a90*/  @P2 BRA `(.L_x_26) ;  /* 0x0000000000282947 */ /* 0x000fea0003800000 */
[----:B-1234-:R-:W1:Y:S02]  /*0aa0*/  LDS R2, [UR8+0x8] ;  /* 0x00000808ff027984 */ /* 0x01ee640008000800 */
[----:B-1----:R-:W-:-:S05]  /*0ab0*/  LOP3.LUT R2, R2, 0x1800, RZ, 0xb8, !PT ;  /* 0x0000180002027812 */ /* 0x002fca00078eb8ff */
[----:B------:R2:W-:Y:S02]  /*0ac0*/  STS [UR8+0x8], R2 ;  /* 0x00000802ff007988 */ /* 0x0005e40008000808 */
.L_x_25:
[----:B------:R-:W-:Y:S05]  /*0ad0*/  @P2 BREAK B2 ;  /* 0x0000000000022942 */ /* 0x000fea0003800000 */
[----:B------:R-:W-:Y:S05]  /*0ae0*/  @P2 BRA `(.L_x_27) ;  /* 0x0000000000242947 */ /* 0x000fea0003800000 */
[----:B-12---:R-:W1:Y:S01]  /*0af0*/  LDS R2, [UR8+0x8] ;  /* 0x00000808ff027984 */ /* 0x006e620008000800 */
[----:B------:R-:W-:-:S05]  /*0b00*/  IMAD.MOV.U32 R3, RZ, RZ, 0x6000 ;  /* 0x00006000ff037424 */ /* 0x000fca00078e00ff */
[----:B-1----:R-:W-:-:S04]  /*0b10*/  LOP3.LUT R2, R2, 0x4000, R3, 0xd8, !PT ;  /* 0x0000400002027812 */ /* 0x002fc800078ed803 */
[----:B------:R-:W-:-:S05]  /*0b20*/  LOP3.LUT R2, R2, 0x400000, RZ, 0xb8, !PT ;  /* 0x0040000002027812 */ /* 0x000fca00078eb8ff */
[----:B------:R1:W-:Y:S02]  /*0b30*/  STS [UR8+0x8], R2 ;  /* 0x00000802ff007988 */ /* 0x0003e40008000808 */
.L_x_26:
[----:B------:R-:W-:Y:S05]  /*0b40*/  BSYNC B2 ;  /* 0x0000000000027941 */ /* 0x000fea0003800000 */
.L_x_23:
[----:B-1234-:R-:W1:Y:S02]  /*0b50*/  @!P2 LDS R2, [UR8+0x8] ;  /* 0x00000808ff02a984 */ /* 0x01ee640008000800 */
[----:B-1----:R-:W-:-:S05]  /*0b60*/  @!P2 LOP3.LUT R2, R2, 0x8000, RZ, 0xb8, !PT ;  /* 0x000080000202a812 */ /* 0x002fca00078eb8ff */
[----:B------:R3:W-:Y:S02]  /*0b70*/  @!P2 STS [UR8+0x8], R2 ;  /* 0x00000802ff00a988 */ /* 0x0007e40008000808 */
.L_x_27:
[----:B------:R-:W-:Y:S05]  /*0b80*/  BSYNC B3 ;  /* 0x0000000000037941 */ /* 0x000fea0003800000 */
.L_x_22:
[----:B------:R-:W-:Y:S05]  /*0b90*/  WARPSYNC.ALL ;  /* 0x0000000000007948 */ /* 0x000fea0003800000 */
[----:B------:R-:W-:-:S04]  /*0ba0*/  UIADD3 UR4, UR6, 0x80, URZ ;  /* 0x0000008006047890 */ /* 0x000fc8000fffe03f */
[----:B------:R-:W-:-:S04]  /*0bb0*/  UIADD3 UR30, UP0, UR4, UR28, URZ ;  /* 0x0000001c041e7290 */ /* 0x000fc8000ff1e03f */
[----:B------:R-:W-:Y:S01]  /*0bc0*/  ULEA.HI.X.SX32 UR31, UR4, UR29, 0x1, UP0 ;  /* 0x0000001d041f7291 */ /* 0x000fe200080f0e3f */
[----:B------:R-:W-:Y:S11]  /*0bd0*/  @P0 BRA `(.L_x_28) ;  /* 0x0000000000300947 */ /* 0x000ff60003800000 */
        /* <DEDUP_REMOVED lines=8> */
[----:B-1----:R4:W2:Y:S01]  /*0c60*/  ATOMG.E.EXCH.STRONG.GPU PT, RZ, [R2], R9 ;  /* 0x0000000902ff73a8 */ /* 0x0028a200041ee100 */
[----:B------:R-:W-:-:S04]  /*0c70*/  DEPBAR {5,4,3,2,1,0} ;  /* 0x0000003f0000791a */ /* 0x000fc80000000000 */
[----:B------:R4:W-:Y:S01]  /*0c80*/  UTMACCTL.IV [UR4] ;  /* 0x00000000040079b9 */ /* 0x0009e20008000000 */
[----:B------:R-:W-:Y:S01]  /*0c90*/  NOP ;  /* 0x0000000000007918 */ /* 0x000fe20000000000 */
.L_x_28:
[----:B------:R-:W-:Y:S05]  /*0ca0*/  @P0 BRA `(.L_x_29) ;  /* 0x00000000000c0947 */ /* 0x000fea0003800000 */
[----:B------:R0:W-:Y:S01]  /*0cb0*/  UTMACMDFLUSH ;  /* 0x00000000000079b7 */ /* 0x0001e20000000000 */
[----:B------:R-:W-:Y:S05]  /*0cc0*/  @P0 BRA `(.L_x_29) ;  /* 0x0000000000040947 */ /* 0x000fea0003800000 */
[----:B------:R-:W-:-:S04]  /*0cd0*/  DEPBAR.LE SB0, 0x0 ;  /* 0x000080000000791a */ /* 0x000fc80000000000 */
.L_x_29:
[----:B------:R-:W-:Y:S05]  /*0ce0*/  WARPSYNC.ALL ;  /* 0x0000000000007948 */ /* 0x000fea0003800000 */
[----:B--2---:R-:W-:Y:S06]  /*0cf0*/  BAR.SYNC.DEFER_BLOCKING 0x0 ;  /* 0x0000000000007b1d */ /* 0x004fec0000010000 */
[----:B------:R-:W-:Y:S02]  /*0d00*/  BSSY B3, `(.L_x_30) ;  /* 0x000000b000037945 */ /* 0x000fe40003800000 */
[----:B------:R-:W-:Y:S06]  /*0d10*/  BAR.SYNC.DEFER_BLOCKING 0x0 ;  /* 0x0000000000007b1d */ /* 0x000fec0000010000 */
[----:B------:R2:W-:Y:S01]  /*0d20*/  @!P0 STS [R12], RZ ;  /* 0x000000ff0c008388 */ /* 0x0005e20000000800 */
[----:B------:R-:W-:Y:S01]  /*0d30*/  NOP ;  /* 0x0000000000007918 */ /* 0x000fe20000000000 */
[----:B------:R-:W-:Y:S05]  /*0d40*/  @P2 BRA `(.L_x_31) ;  /* 0x0000000000182947 */ /* 0x000fea0003800000 */
[----:B-1-34-:R-:W1:Y:S01]  /*0d50*/  LDS R2, [UR8+0x8] ;  /* 0x00000808ff027984 */ /* 0x01ae620008000800 */
[----:B------:R-:W3:Y:S01]  /*0d60*/  LDC.64 R8, c[0x0][0x220] ;  /* 0x00008800ff087b82 */ /* 0x000ee20000000a00 */
[----:B------:R-:W-:Y:S02]  /*0d70*/  IMAD.MOV.U32 R3, RZ, RZ, 0x70 ;  /* 0x00000070ff037424 */ /* 0x000fe400078e00ff */
[----:B---3--:R3:W-:Y:S03]  /*0d80*/  STS.64 [UR8], R8 ;  /* 0x00000008ff007988 */ /* 0x0087e60008000a08 */
[----:B-1----:R-:W-:-:S05]  /*0d90*/  LOP3.LUT R2, R2, 0x10, R3, 0xd8, !PT ;  /* 0x0000001002027812 */ /* 0x002fca00078ed803 */
[----:B------:R3:W-:Y:S02]  /*0da0*/  STS [UR8+0x8], R2 ;  /* 0x00000802ff007988 */ /* 0x0007e40008000808 */
.L_x_31:
[----:B----4-:R-:W-:Y:S05]  /*0db0*/  BSYNC B3 ;  /* 0x0000000000037941 */ /* 0x010fea0003800000 */
.L_x_30:
[----:B------:R-:W-:Y:S04]  /*0dc0*/  BSSY B4, `(.L_x_32) ;  /* 0x0000011000047945 */ /* 0x000fe80003800000 */
[----:B------:R-:W-:Y:S04]  /*0dd0*/  BSSY B3, `(.L_x_33) ;  /* 0x000000e000037945 */ /* 0x000fe80003800000 */
[----:B------:R-:W-:Y:S05]  /*0de0*/  @P2 BRA `(.L_x_34) ;  /* 0x0000000000242947 */ /* 0x000fea0003800000 */
[----:B-1-3--:R-:W1:Y:S01]  /*0df0*/  LDS R2, [UR8+0x34] ;  /* 0x00003408ff027984 */ /* 0x00ae620008000800 */
[----:B------:R-:W-:-:S05]  /*0e00*/  IMAD.MOV.U32 R3, RZ, RZ, 0x3f000000 ;  /* 0x3f000000ff037424 */ /* 0x000fca00078e00ff */
[----:B-1----:R-:W-:-:S05]  /*0e10*/  LOP3.LUT R2, R2, 0xff000000, R3, 0xb8, !PT ;  /* 0xff00000002027812 */ /* 0x002fca00078eb803 */
[----:B------:R1:W-:Y:S01]  /*0e20*/  STS [UR8+0x34], R2 ;  /* 0x00003402ff007988 */ /* 0x0003e20008000808 */
[----:B------:R-:W-:Y:S05]  /*0e30*/  @P2 BRA `(.L_x_35) ;  /* 0x00000000001c2947 */ /* 0x000fea0003800000 */
[----:B-1----:R-:W1:Y:S01]  /*0e40*/  LDS R2, [UR8+0x38] ;  /* 0x00003808ff027984 */ /* 0x002e620008000800 */
[----:B------:R-:W-:-:S05]  /*0e50*/  IMAD.MOV.U32 R3, RZ, RZ, 0x3f ;  /* 0x0000003fff037424 */ /* 0x000fca00078e00ff */
[----:B-1----:R-:W-:-:S05]  /*0e60*/  LOP3.LUT R2, R2, 0xff, R3, 0xb8, !PT ;  /* 0x000000ff02027812 */ /* 0x002fca00078eb803 */
[----:B------:R4:W-:Y:S02]  /*0e70*/  STS [UR8+0x38], R2 ;  /* 0x00003802ff007988 */ /* 0x0009e40008000808 */
.L_x_34:
[----:B------:R-:W-:Y:S05]  /*0e80*/  @P2 BREAK B3 ;  /* 0x0000000000032942 */ /* 0x000fea0003800000 */
[----:B------:R-:W-:Y:S05]  /*0e90*/  @P2 BRA `(.L_x_36) ;  /* 0x00000000000c2947 */ /* 0x000fea0003800000 */
[----:B------:R1:W-:Y:S02]  /*0ea0*/  STS [UR8+0x20], R5 ;  /* 0x00002005ff007988 */ /* 0x0003e40008000808 */
.L_x_35:
[----:B------:R-:W-:Y:S05]  /*0eb0*/  BSYNC B3 ;  /* 0x0000000000037941 */ /* 0x000fea0003800000 */
.L_x_33:
[----:B------:R1:W-:Y:S02]  /*0ec0*/  @!P2 STS [UR8+0x24], R4 ;  /* 0x00002404ff00a988 */ /* 0x0003e40008000808 */
.L_x_36:
[----:B------:R-:W-:Y:S05]  /*0ed0*/  BSYNC B4 ;  /* 0x0000000000047941 */ /* 0x000fea0003800000 */
.L_x_32:
[----:B------:R-:W-:Y:S05]  /*0ee0*/  WARPSYNC.ALL ;  /* 0x0000000000007948 */ /* 0x000fea0003800000 */
[----:B------:R-:W-:Y:S04]  /*0ef0*/  BSSY B4, `(.L_x_37) ;  /* 0x000000e000047945 */ /* 0x000fe80003800000 */
[----:B------:R-:W-:Y:S05]  /*0f00*/  @P2 BRA `(.L_x_38) ;  /* 0x0000000000302947 */ /* 0x000fea0003800000 */
[----:B------:R-:W5:Y:S01]  /*0f10*/  LDS R3, [UR8+0x34] ;  /* 0x00003408ff037984 */ /* 0x000f620008000800 */
[----:B-1----:R-:W1:Y:S03]  /*0f20*/  LDC.64 R4, c[0x0][0x248] ;  /* 0x00009200ff047b82 */ /* 0x002e660000000a00 */
[----:B---34-:R-:W3:Y:S01]  /*0f30*/  LDS R2, [UR8+0x1c] ;  /* 0x00001c08ff027984 */ /* 0x018ee20008000800 */
[C---:B-1----:R-:W-:Y:S01]  /*0f40*/  SHF.L.U64.HI R5, R4.reuse, 0x1, R5 ;  /* 0x0000000104057819 */ /* 0x042fe20000010205 */
[----:B------:R-:W-:-:S03]  /*0f50*/  IMAD.SHL.U32 R4, R4, 0x2, RZ ;  /* 0x0000000204047824 */ /* 0x000fc600078e00ff */
[--C-:B------:R-:W-:Y:S02]  /*0f60*/  SHF.R.U32.HI R9, RZ, 0x4, R5.reuse ;  /* 0x00000004ff097819 */ /* 0x100fe40000011605 */
[----:B------:R-:W-:-:S05]  /*0f70*/  SHF.R.U64 R4, R4, 0x4, R5 ;  /* 0x0000000404047819 */ /* 0x000fca0000001205 */
[----:B------:R1:W-:Y:S01]  /*0f80*/  STS [UR8+0xc], R4 ;  /* 0x00000c04ff007988 */ /* 0x0003e20008000808 */
[----:B-----5:R-:W-:Y:S02]  /*0f90*/  LOP3.LUT R3, R3, 0x7, RZ, 0xb8, !PT ;  /* 0x0000000703037812 */ /* 0x020fe400078eb8ff */
[----:B---3--:R-:W-:-:S03]  /*0fa0*/  LOP3.LUT R2, R2, 0xf, R9, 0xb8, !PT ;  /* 0x0000000f02027812 */ /* 0x008fc600078eb809 */
[----:B------:R1:W-:Y:S04]  /*0fb0*/  STS [UR8+0x34], R3 ;  /* 0x00003403ff007988 */ /* 0x0003e80008000808 */
[----:B------:R1:W-:Y:S02]  /*0fc0*/  STS [UR8+0x1c], R2 ;  /* 0x00001c02ff007988 */ /* 0x0003e40008000808 */
.L_x_38:
[----:B------:R-:W-:Y:S05]  /*0fd0*/  BSYNC B4 ;  /* 0x0000000000047941 */ /* 0x000fea0003800000 */
.L_x_37:
[----:B------:R-:W-:Y:S04]  /*0fe0*/  BSSY B4, `(.L_x_39) ;  /* 0x000001a000047945 */ /* 0x000fe80003800000 */
[----:B------:R-:W-:Y:S04]  /*0ff0*/  BSSY B5, `(.L_x_40) ;  /* 0x0000015000057945 */ /* 0x000fe80003800000 */
[----:B------:R-:W-:Y:S05]  /*1000*/  @P2 BRA `(.L_x_41) ;  /* 0x0000000000202947 */ /* 0x000fea0003800000 */
[----:B-1-34-:R-:W1:Y:S02]  /*1010*/  LDS R2, [UR8+0x34] ;  /* 0x00003408ff027984 */ /* 0x01ae640008000800 */
[----:B-1----:R-:W-:-:S05]  /*1020*/  LOP3.LUT R2, R2, 0x38, RZ, 0xb8, !PT ;  /* 0x0000003802027812 */ /* 0x002fca00078eb8ff */
[----:B------:R1:W-:Y:S01]  /*1030*/  STS [UR8+0x34], R2 ;  /* 0x00003402ff007988 */ /* 0x0003e20008000808 */
[----:B------:R-:W-:Y:S05]  /*1040*/  @P2 BRA `(.L_x_42) ;  /* 0x0000000000202947 */ /* 0x000fea0003800000 */
[----:B-1----:R-:W1:Y:S01]  /*1050*/  LDS R2, [UR8+0x8] ;  /* 0x00000808ff027984 */ /* 0x002e620008000800 */
[----:B------:R-:W-:-:S05]  /*1060*/  IMAD.MOV.U32 R3, RZ, RZ, 0x780 ;  /* 0x00000780ff037424 */ /* 0x000fca00078e00ff */
[----:B-1----:R-:W-:-:S05]  /*1070*/  LOP3.LUT R2, R2, 0x500, R3, 0xd8, !PT ;  /* 0x0000050002027812 */ /* 0x002fca00078ed803 */
[----:B------:R1:W-:Y:S02]  /*1080*/  STS [UR8+0x8], R2 ;  /* 0x00000802ff007988 */ /* 0x0003e40008000808 */
.L_x_41:
[----:B------:R-:W-:Y:S05]  /*1090*/  @P2 BRA `(.L_x_43) ;  /* 0x0000000000282947 */ /* 0x000fea0003800000 */
[----:B-1-34-:R-:W1:Y:S02]  /*10a0*/  LDS R2, [UR8+0x8] ;  /* 0x00000808ff027984 */ /* 0x01ae640008000800 */
[----:B-1----:R-:W-:-:S05]  /*10b0*/  LOP3.LUT R2, R2, 0x1800, RZ, 0xb8, !PT ;  /* 0x0000180002027812 */ /* 0x002fca00078eb8ff */
[----:B------:R3:W-:Y:S02]  /*10c0*/  STS [UR8+0x8], R2 ;  /* 0x00000802ff007988 */ /* 0x0007e40008000808 */
.L_x_42:
[----:B------:R-:W-:Y:S05]  /*10d0*/  @P2 BREAK B5 ;  /* 0x0000000000052942 */ /* 0x000fea0003800000 */
[----:B------:R-:W-:Y:S05]  /*10e0*/  @P2 BRA `(.L_x_44) ;  /* 0x0000000000242947 */ /* 0x000fea0003800000 */
[----:B-1-3--:R-:W1:Y:S01]  /*10f0*/  LDS R2, [UR8+0x8] ;  /* 0x00000808ff027984 */ /* 0x00ae620008000800 */
[----:B------:R-:W-:-:S05]  /*1100*/  IMAD.MOV.U32 R3, RZ, RZ, 0x6000 ;  /* 0x00006000ff037424 */ /* 0x000fca00078e00ff */
[----:B-1----:R-:W-:-:S04]  /*1110*/  LOP3.LUT R2, R2, 0x6000, R3, 0xd8, !PT ;  /* 0x0000600002027812 */ /* 0x002fc800078ed803 */
[----:B------:R-:W-:-:S05]  /*1120*/  LOP3.LUT R2, R2, 0x400000, RZ, 0xb8, !PT ;  /* 0x0040000002027812 */ /* 0x000fca00078eb8ff */
[----:B------:R1:W-:Y:S02]  /*1130*/  STS [UR8+0x8], R2 ;  /* 0x00000802ff007988 */ /* 0x0003e40008000808 */
.L_x_43:
[----:B------:R-:W-:Y:S05]  /*1140*/  BSYNC B5 ;  /* 0x0000000000057941 */ /* 0x000fea0003800000 */
.L_x_40:
[----:B-1-34-:R-:W1:Y:S02]  /*1150*/  @!P2 LDS R2, [UR8+0x8] ;  /* 0x00000808ff02a984 */ /* 0x01ae640008000800 */
[----:B-1----:R-:W-:-:S05]  /*1160*/  @!P2 LOP3.LUT R2, R2, 0x8000, RZ, 0xb8, !PT ;  /* 0x000080000202a812 */ /* 0x002fca00078eb8ff */
[----:B------:R4:W-:Y:S02]  /*1170*/  @!P2 STS [UR8+0x8], R2 ;  /* 0x00000802ff00a988 */ /* 0x0009e40008000808 */
.L_x_44:
[----:B------:R-:W-:Y:S05]  /*1180*/  BSYNC B4 ;  /* 0x0000000000047941 */ /* 0x000fea0003800000 */
.L_x_39:
[----:B------:R-:W-:Y:S05]  /*1190*/  WARPSYNC.ALL ;  /* 0x0000000000007948 */ /* 0x000fea0003800000 */
[----:B------:R-:W-:Y:S01]  /*11a0*/  UIADD3 UR6, UR6, 0x100, URZ ;  /* 0x0000010006067890 */ /* 0x000fe2000fffe03f */
[----:B------:R-:W-:Y:S02]  /*11b0*/  ISETP.GE.AND P1, PT, R14, 0x1, PT ;  /* 0x000000010e00780c */ /* 0x000fe40003f26270 */
[----:B------:R-:W-:Y:S02]  /*11c0*/  CS2R R24, SRZ ;  /* 0x0000000000187805 */ /* 0x000fe4000001ff00 */
[----:B------:R-:W-:Y:S01]  /*11d0*/  CS2R R26, SRZ ;  /* 0x00000000001a7805 */ /* 0x000fe2000001ff00 */
[----:B------:R-:W-:Y:S01]  /*11e0*/  UIADD3 UR28, UP0, UR6, UR28, URZ ;  /* 0x0000001c061c7290 */ /* 0x000fe2000ff1e03f */
[----:B------:R-:W-:-:S02]  /*11f0*/  CS2R R28, SRZ ;  /* 0x00000000001c7805 */ /* 0x000fc4000001ff00 */
[----:B------:R-:W-:Y:S02]  /*1200*/  CS2R R30, SRZ ;  /* 0x00000000001e7805 */ /* 0x000fe4000001ff00 */
[----:B------:R-:W-:Y:S01]  /*1210*/  CS2R R32, SRZ ;  /* 0x0000000000207805 */ /* 0x000fe2000001ff00 */
[----:B------:R-:W-:Y:S01]  /*1220*/  ULEA.HI.X.SX32 UR29, UR6, UR29, 0x1, UP0 ;  /* 0x0000001d061d7291 */ /* 0x000fe200080f0e3f */
[----:B------:R-:W-:Y:S02]  /*1230*/  CS2R R34, SRZ ;  /* 0x0000000000227805 */ /* 0x000fe4000001ff00 */
[----:B------:R-:W-:Y:S02]  /*1240*/  CS2R R36, SRZ ;  /* 0x0000000000247805 */ /* 0x000fe4000001ff00 */
[----:B------:R-:W-:Y:S02]  /*1250*/  CS2R R38, SRZ ;  /* 0x0000000000267805 */ /* 0x000fe4000001ff00 */
[----:B------:R-:W-:-:S02]  /*1260*/  CS2R R40, SRZ ;  /* 0x0000000000287805 */ /* 0x000fc4000001ff00 */
[----:B------:R-:W-:Y:S02]  /*1270*/  CS2R R42, SRZ ;  /* 0x00000000002a7805 */ /* 0x000fe4000001ff00 */
[----:B------:R-:W-:Y:S02]  /*1280*/  CS2R R44, SRZ ;  /* 0x00000000002c7805 */ /* 0x000fe4000001ff00 */
        /* <DEDUP_REMOVED lines=38> */
[----:B------:R-:W-:Y:S01]  /*14f0*/  CS2R R122, SRZ ;  /* 0x00000000007a7805 */ /* 0x000fe2000001ff00 */
[----:B------:R-:W-:Y:S01]  /*1500*/  IMAD.MOV.U32 R124, RZ, RZ, RZ ;  /* 0x000000ffff7c7224 */ /* 0x000fe200078e00ff */
[----:B------:R-:W-:Y:S06]  /*1510*/  @P0 BRA `(.L_x_45) ;  /* 0x0000000000300947 */ /* 0x000fec0003800000 */
[----:B-1-34-:R-:W1:Y:S01]  /*1520*/  S2R R2, SR_LANEID ;  /* 0x0000000000027919 */ /* 0x01ae620000000000 */
[----:B------:R-:W-:Y:S05]  /*1530*/  WARPSYNC.ALL ;  /* 0x0000000000007948 */ /* 0x000fea0003800000 */
[----:B-1----:R-:W-:-:S05]  /*1540*/  IMAD.SHL.U32 R4, R2, 0x4, RZ ;  /* 0x0000000402047824 */ /* 0x002fca00078e00ff */
[----:B------:R-:W1:Y:S01]  /*1550*/  LDS R5, [R4+UR8] ;  /* 0x0000000804057984 */ /* 0x000e620008000800 */
[----:B------:R-:W-:Y:S01]  /*1560*/  IADD3 R2, P3, R4, UR28, RZ ;  /* 0x0000001c04027c10 */ /* 0x000fe2000ff7e0ff */
[----:B------:R-:W-:-:S04]  /*1570*/  UMOV UR4, UR28 ;  /* 0x0000001c00047c82 */ /* 0x000fc80008000000 */
[----:B------:R-:W-:Y:S01]  /*1580*/  IMAD.X R3, RZ, RZ, UR29, P3 ;  /* 0x0000001dff037e24 */ /* 0x000fe200098e06ff */
[----:B------:R-:W-:-:S04]  /*1590*/  UMOV UR5, UR29 ;  /* 0x0000001d00057c82 */ /* 0x000fc80008000000 */
[----:B-1----:R1:W3:Y:S01]  /*15a0*/  ATOMG.E.EXCH.STRONG.GPU PT, RZ, [R2], R5 ;  /* 0x0000000502ff73a8 */ /* 0x0022e200041ee100 */
[----:B------:R-:W-:-:S04]  /*15b0*/  DEPBAR {5,4,3,2,1,0} ;  /* 0x0000003f0000791a */ /* 0x000fc80000000000 */
[----:B------:R1:W-:Y:S01]  /*15c0*/  UTMACCTL.IV [UR4] ;  /* 0x00000000040079b9 */ /* 0x0003e20008000000 */
[----:B------:R-:W-:Y:S01]  /*15d0*/  NOP ;  /* 0x0000000000007918 */ /* 0x000fe20000000000 */
.L_x_45:
[----:B------:R-:W-:Y:S05]  /*15e0*/  @P0 BRA `(.L_x_46) ;  /* 0x00000000000c0947 */ /* 0x000fea0003800000 */
[----:B------:R0:W-:Y:S01]  /*15f0*/  UTMACMDFLUSH ;  /* 0x00000000000079b7 */ /* 0x0001e20000000000 */
[----:B------:R-:W-:Y:S05]  /*1600*/  @P0 BRA `(.L_x_46) ;  /* 0x0000000000040947 */ /* 0x000fea0003800000 */
[----:B------:R-:W-:-:S04]  /*1610*/  DEPBAR.LE SB0, 0x0 ;  /* 0x000080000000791a */ /* 0x000fc80000000000 */
.L_x_46:
[----:B------:R-:W-:Y:S05]  /*1620*/  WARPSYNC.ALL ;  /* 0x0000000000007948 */ /* 0x000fea0003800000 */
[----:B---3--:R-:W-:Y:S01]  /*1630*/  BAR.SYNC.DEFER_BLOCKING 0x0 ;  /* 0x0000000000007b1d */ /* 0x008fe20000010000 */
[----:B------:R-:W-:Y:S01]  /*1640*/  USHF.L.U32 UR11, UR33, 0x8, URZ ;  /* 0x00000008210b7899 */ /* 0x000fe2000800063f */
[----:B------:R-:W-:Y:S01]  /*1650*/  IMAD.MOV.U32 R125, RZ, RZ, RZ ;  /* 0x000000ffff7d7224 */ /* 0x000fe200078e00ff */
[----:B------:R-:W-:Y:S01]  /*1660*/  USHF.L.U32 UR15, UR35, 0x6, URZ ;  /* 0x00000006230f7899 */ /* 0x000fe2000800063f */
[----:B------:R-:W-:Y:S02]  /*1670*/  CS2R R126, SRZ ;  /* 0x00000000007e7805 */ /* 0x000fe4000001ff00 */
[----:B------:R-:W-:Y:S01]  /*1680*/  CS2R R128, SRZ ;  /* 0x0000000000807805 */ /* 0x000fe2000001ff00 */
[----:B------:R-:W-:Y:S01]  /*1690*/  VOTEU.ALL UP0, P2 ;  /* 0x00000000003f7886 */ /* 0x000fe20001000000 */
[----:B-1----:R-:W-:Y:S01]  /*16a0*/  UMOV UR4, 0x1 ;  /* 0x0000000100047882 */ /* 0x002fe20000000000 */
[----:B------:R-:W-:-:S02]  /*16b0*/  CS2R R130, SRZ ;  /* 0x0000000000827805 */ /* 0x000fc4000001ff00 */
[----:B------:R-:W-:Y:S02]  /*16c0*/  CS2R R132, SRZ ;  /* 0x0000000000847805 */ /* 0x000fe4000001ff00 */
[----:B------:R-:W-:Y:S01]  /*16d0*/  CS2R R134, SRZ ;  /* 0x0000000000867805 */ /* 0x000fe2000001ff00 */
[----:B------:R-:W-:-:S04]  /*16e0*/  @!UP0 UIADD3 UR4, -UR4, 0x100000, URZ ;  /* 0x0010000004048890 */ /* 0x000fc8000fffe13f */
[----:B------:R-:W-:Y:S02]  /*16f0*/  @!UP0 USHF.L.U32 UR5, UR4, 0xb, URZ ;  /* 0x0000000b04058899 */ /* 0x000fe4000800063f */
[----:B------:R-:W-:Y:S01]  /*1700*/  @!UP0 USHF.L.U32 UR4, UR4, 0x1, URZ ;  /* 0x0000000104048899 */ /* 0x000fe2000800063f */
[----:B------:R-:W-:Y:S01]  /*1710*/  CS2R R136, SRZ ;  /* 0x0000000000887805 */ /* 0x000fe2000001ff00 */
[----:B------:R-:W-:Y:S01]  /*1720*/  VOTEU.ALL UP0, P2 ;  /* 0x00000000003f7886 */ /* 0x000fe20001000000 */
[----:B------:R-:W-:Y:S02]  /*1730*/  CS2R R138, SRZ ;  /* 0x00000000008a7805 */ /* 0x000fe4000001ff00 */
[----:B------:R-:W-:Y:S02]  /*1740*/  CS2R R140, SRZ ;  /* 0x00000000008c7805 */ /* 0x000fe4000001ff00 */
[----:B------:R-:W-:Y:S02]  /*1750*/  CS2R R142, SRZ ;  /* 0x00000000008e7805 */ /* 0x000fe4000001ff00 */
[----:B------:R-:W-:-:S02]  /*1760*/  CS2R R144, SRZ ;  /* 0x0000000000907805 */ /* 0x000fc4000001ff00 */
[----:B------:R-:W-:Y:S02]  /*1770*/  CS2R R146, SRZ ;  /* 0x0000000000927805 */ /* 0x000fe4000001ff00 */
[----:B------:R-:W-:Y:S02]  /*1780*/  CS2R R148, SRZ ;  /* 0x0000000000947805 */ /* 0x000fe4000001ff00 */
[----:B------:R-:W-:Y:S01]  /*1790*/  CS2R R150, SRZ ;  /* 0x0000000000967805 */ /* 0x000fe2000001ff00 */
[----:B------:R-:W1:Y:S02]  /*17a0*/  FENCE.VIEW.ASYNC.S ;  /* 0x00000000000073c6 */ /* 0x000e640000000000 */
[----:B-1----:R1:W3:Y:S01]  /*17b0*/  @!UP0 SYNCS.EXCH.64 URZ, [UR8+0x5000], UR4 ;  /* 0x00500004083f85b2 */ /* 0x0022e20008000100 */
[----:B------:R-:W-:Y:S05]  /*17c0*/  @!P1 BRA `(.L_x_47) ;  /* 0x0000000400dc9947 */ /* 0x000fea0003800000 */
[----:B-1----:R-:W-:Y:S01]  /*17d0*/  UIADD3 UR4, UR8, 0x4000, URZ ;  /* 0x0000400008047890 */ /* 0x002fe2000fffe03f */
[----:B------:R-:W-:Y:S01]  /*17e0*/  CS2R R24, SRZ ;  /* 0x0000000000187805 */ /* 0x000fe2000001ff00 */
[----:B------:R-:W-:Y:S01]  /*17f0*/  USHF.R.U32.HI UR6, URZ, 0x4, UR8 ;  /* 0x000000043f067899 */ /* 0x000fe20008011608 */
[----:B------:R-:W-:Y:S01]  /*1800*/  CS2R R26, SRZ ;  /* 0x00000000001a7805 */ /* 0x000fe2000001ff00 */
[----:B------:R-:W-:Y:S01]  /*1810*/  USHF.R.U32.HI UR4, URZ, 0x4, UR4 ;  /* 0x000000043f047899 */ /* 0x000fe20008011604 */
[----:B------:R-:W-:Y:S01]  /*1820*/  CS2R R28, SRZ ;  /* 0x00000000001c7805 */ /* 0x000fe2000001ff00 */
[----:B------:R-:W-:Y:S01]  /*1830*/  USGXT.U32 UR6, UR6, 0xe ;  /* 0x0000000e0606789a */ /* 0x000fe20008000000 */
[----:B------:R-:W-:Y:S01]  /*1840*/  CS2R R30, SRZ ;  /* 0x00000000001e7805 */ /* 0x000fe2000001ff00 */
[----:B------:R-:W-:Y:S01]  /*1850*/  USGXT.U32 UR4, UR4, 0xe ;  /* 0x0000000e0404789a */ /* 0x000fe20008000000 */
[----:B------:R-:W-:Y:S01]  /*1860*/  CS2R R32, SRZ ;  /* 0x0000000000207805 */ /* 0x000fe2000001ff00 */
[----:B------:R-:W-:Y:S01]  /*1870*/  UMOV UR16, 0xfffffffe ;  /* 0xfffffffe00107882 */ /* 0x000fe20000000000 */
[----:B------:R-:W-:Y:S01]  /*1880*/  UMOV UR17, 0x7fffffdf ;  /* 0x7fffffdf00117882 */ /* 0x000fe20000000000 */
        /* <DEDUP_REMOVED lines=56> */
[----:B------:R-:W-:Y:S01]  /*1c10*/  CS2R R146, SRZ ;  /* 0x0000000000927805 */ /* 0x000fe2000001ff00 */
[----:B------:R-:W-:Y:S01]  /*1c20*/  UMOV UR7, URZ ;  /* 0x0000003f00077c82 */ /* 0x000fe20008000000 */
[----:B------:R-:W-:Y:S02]  /*1c30*/  CS2R R148, SRZ ;  /* 0x0000000000947805 */ /* 0x000fe4000001ff00 */
[----:B------:R-:W-:Y:S01]  /*1c40*/  CS2R R150, SRZ ;  /* 0x0000000000967805 */ /* 0x000fe2000001ff00 */
[----:B------:R-:W-:Y:S01]  /*1c50*/  UMOV UR5, URZ ;  /* 0x0000003f00057c82 */ /* 0x000fe20008000000 */
[----:B------:R-:W-:Y:S02]  /*1c60*/  UIADD3.64 UR18, UR6, -UR16, URZ ;  /* 0x8000001006127297 */ /* 0x000fe4000fffe03f */
[----:B------:R-:W-:Y:S01]  /*1c70*/  UIADD3.64 UR16, UR4, -UR16, URZ ;  /* 0x8000001004107297 */ /* 0x000fe2000fffe03f */
[----:B------:R-:W-:-:S11]  /*1c80*/  UMOV UR14, URZ ;  /* 0x0000003f000e7c82 */ /* 0x000fd60008000000 */
.L_x_49:
[----:B---3--:R-:W-:Y:S01]  /*1c90*/  BAR.SYNC.DEFER_BLOCKING 0x0 ;  /* 0x0000000000007b1d */ /* 0x008fe20000010000 */
[----:B------:R-:W-:Y:S01]  /*1ca0*/  ELECT P0, URZ, PT ;  /* 0x00000000003f782f */ /* 0x000fe20003800000 */
[----:B----4-:R-:W-:Y:S01]  /*1cb0*/  @!P2 IMAD.MOV.U32 R2, RZ, RZ, 0x5000 ;  /* 0x00005000ff02a424 */ /* 0x010fe200078e00ff */
[----:B------:R-:W-:Y:S02]  /*1cc0*/  ELECT P1, URZ, PT ;  /* 0x00000000003f782f */ /* 0x000fe40003820000 */
[C---:B------:R-:W-:Y:S01]  /*1cd0*/  ISETP.LT.U32.AND P0, PT, R6.reuse, 0x20, P0 ;  /* 0x000000200600780c */ /* 0x040fe20000701070 */
[----:B------:R-:W-:Y:S01]  /*1ce0*/  UMOV UR10, UR14 ;  /* 0x0000000e000a7c82 */ /* 0x000fe20008000000 */
[----:B------:R-:W-:Y:S01]  /*1cf0*/  ISETP.LT.U32.AND P1, PT, R6, 0x20, P1 ;  /* 0x000000200600780c */ /* 0x000fe20000f21070 */
[----:B------:R-:W-:Y:S01]  /*1d00*/  UMOV UR20, UR4 ;  /* 0x0000000400147c82 */ /* 0x000fe20008000000 */
[----:B------:R-:W-:Y:S01]  /*1d10*/  UMOV UR21, 0x80000020 ;  /* 0x8000002000157882 */ /* 0x000fe20000000000 */
[----:B------:R-:W-:Y:S01]  /*1d20*/  UMOV UR22, UR6 ;  /* 0x0000000600167c82 */ /* 0x000fe20008000000 */
[----:B------:R-:W-:-:S07]  /*1d30*/  UMOV UR23, 0x80000020 ;  /* 0x8000002000177882 */ /* 0x000fce0000000000 */
[----:B------:R-:W-:Y:S01]  /*1d40*/  VOTEU.ANY UP0, P0 ;  /* 0x00000000003f7886 */ /* 0x000fe20000000100 */
[----:B------:R-:W-:Y:S01]  /*1d50*/  VOTEU.ANY UP2, P0 ;  /* 0x00000000003f7886 */ /* 0x000fe20000040100 */
[----:B------:R-:W-:Y:S01]  /*1d60*/  VOTEU.ANY UP1, P1 ;  /* 0x00000000003f7886 */ /* 0x000fe20000820100 */
[----:B------:R-:W-:Y:S02]  /*1d70*/  VOTEU.ANY UP3, P1 ;  /* 0x00000000003f7886 */ /* 0x000fe40000860100 */
[----:B------:R-:W-:Y:S02]  /*1d80*/  @UP0 UIADD3 UR12, UR8, 0x4000, URZ ;  /* 0x00004000080c0890 */ /* 0x000fe4000fffe03f */
[----:B------:R1:W-:Y:S01]  /*1d90*/  @!P2 SYNCS.ARRIVE.TRANS64 RZ, [UR8+0x5000], R2 ;  /* 0x00500002ffffa9a7 */ /* 0x0003e20008000008 */
[----:B------:R-:W-:Y:S01]  /*1da0*/  @UP0 UIADD3 UR13, UR8, 0x5000, URZ ;  /* 0x00005000080d0890 */ /* 0x000fe2000fffe03f */
[----:B------:R-:W-:Y:S01]  /*1db0*/  @UP0 UMOV UR24, UR32 ;  /* 0x0000002000180c82 */ /* 0x000fe20008000000 */
[----:B------:R-:W-:Y:S01]  /*1dc0*/  @UP0 UMOV UR25, UR34 ;  /* 0x0000002200190c82 */ /* 0x000fe20008000000 */
[----:B------:R-:W-:Y:S01]  /*1dd0*/  BAR.SYNC.DEFER_BLOCKING 0x0 ;  /* 0x0000000000007b1d */ /* 0x000fe20000010000 */
[----:B------:R-:W-:Y:S01]  /*1de0*/  @UP1 UIADD3 UR9, UR8, 0x5000, URZ ;  /* 0x0000500008091890 */ /* 0x000fe2000fffe03f */
[----:B-1----:R-:W-:-:S04]  /*1df0*/  SHF.L.U32 R2, R7, 0x1f, RZ ;  /* 0x0000001f07027819 */ /* 0x002fc800000006ff */
[----:B------:R-:W-:Y:S01]  /*1e00*/  @UP1 UMOV UR26, UR30 ;  /* 0x0000001e001a1c82 */ /* 0x000fe20008000000 */
[----:B------:R-:W-:Y:S01]  /*1e10*/  @UP1 UMOV UR27, UR31 ;  /* 0x0000001f001b1c82 */ /* 0x000fe20008000000 */
[----:B------:R1:W-:Y:S01]  /*1e20*/  @UP2 UTMALDG.2D [UR12], [UR24] ;  /* 0x0000000c180025b4 */ /* 0x0003e20008008000 */
[----:B------:R3:W-:Y:S06]  /*1e30*/  MEMBAR.ALL.CTA ;  /* 0x0000000000007992 */ /* 0x0007ec0000008000 */
[----:B---3--:R-:W3:Y:S02]  /*1e40*/  FENCE.VIEW.ASYNC.S ;  /* 0x00000000000073c6 */ /* 0x008ee40000000000 */
[----:B---3--:R-:W-:Y:S06]  /*1e50*/  BAR.SYNC.DEFER_BLOCKING 0x0 ;  /* 0x0000000000007b1d */ /* 0x008fec0000010000 */
[----:B------:R1:W-:Y:S02]  /*1e60*/  @UP3 UTMALDG.2D [UR8], [UR26] ;  /* 0x000000081a0035b4 */ /* 0x0003e40008008000 */
[----:B------:R-:W-:Y:S06]  /*1e70*/  BAR.SYNC.DEFER_BLOCKING 0x0 ;  /* 0x0000000000007b1d */ /* 0x000fec0000010000 */
[----:B------:R-:W3:Y:S02]  /*1e80*/  SYNCS.PHASECHK.TRANS64.TRYWAIT P0, [UR8+0x5000], R2 ;  /* 0x00500002ff0075a7 */ /* 0x000ee40008000148 */
[----:B-1-3--:R-:W-:Y:S05]  /*1e90*/  @!P0 BRA `(.L_x_48) ;  /* 0x0000000400f48947 */ /* 0x00afea0003800000 */
.L_x_50:
[----:B------:R-:W-:Y:S02]  /*1ea0*/  WARPGROUP.DEPBAR.LE gsb0, 0x0 ;  /* 0x00008000000079c5 */ /* 0x000fe40000010000 */
[----:B------:R-:W-:Y:S01]  /*1eb0*/  WARPGROUP.ARRIVE ;  /* 0x00000000000079c5 */ /* 0x000fe20000000000 */
[----:B------:R-:W1:Y:S01]  /*1ec0*/  LDC R2, c[0x0][0x230] ;  /* 0x00008c00ff027b82 */ /* 0x000e620000000800 */
[----:B------:R-:W-:Y:S01]  /*1ed0*/  UIADD3 UR14, UR14, 0x20, URZ ;  /* 0x000000200e0e7890 */ /* 0x000fe2000fffe03f */
[----:B------:R-:W-:-:S03]  /*1ee0*/  LOP3.LUT R7, R7, 0x1, RZ, 0x3c, !PT ;  /* 0x0000000107077812 */ /* 0x000fc600078e3cff */
[----:B------:R-:W-:Y:S02]  /*1ef0*/  HGMMA.64x256x16.F32.BF16 R24, gdesc[UR20], R24 ;  /* 0x03e00000141879f0 */ /* 0x000fe40008701818 */
[----:B-1----:R-:W-:-:S15]  /*1f00*/  ISETP.LE.AND P0, PT, R2, UR14, PT ;  /* 0x0000000e02007c0c */ /* 0x002fde000bf03270 */
[----:B------:R-:W-:-:S11]  /*1f10*/  NOP ;  /* 0x0000000000007918 */ /* 0x000fd60000000000 */
[----:B------:R-:W-:Y:S01]  /*1f20*/  HGMMA.64x256x16.F32.BF16 R24, gdesc[UR16], R24, gsb0 ;  /* 0x03e00000101879f0 */ /* 0x000fe20008001818 */
[----:B------:R-:W-:Y:S05]  /*1f30*/  @!P0 BRA `(.L_x_49) ;  /* 0xfffffffc00548947 */ /* 0x000fea000383ffff */
.L_x_47:
[----:B------:R-:W-:Y:S02]  /*1f40*/  WARPGROUP.DEPBAR.LE gsb0, 0x0 ;  /* 0x00008000000079c5 */ /* 0x000fe40000010000 */
[----:B---3--:R-:W-:Y:S01]  /*1f50*/  BAR.SYNC.DEFER_BLOCKING 0x0 ;  /* 0x0000000000007b1d */ /* 0x008fe20000010000 */
[C---:B----4-:R-:W-:Y:S01]  /*1f60*/  IMAD.SHL.U32 R2, R0.reuse, 0x80, RZ ;  /* 0x0000008000027824 */ /* 0x050fe200078e00ff */
[----:B------:R-:W-:Y:S01]  /*1f70*/  F2FP.BF16.F32.PACK_AB R24, R25, R24 ;  /* 0x000000181918723e */ /* 0x000fe200000010ff */
[----:B------:R-:W-:Y:S01]  /*1f80*/  IMAD.SHL.U32 R3, R0, 0x10, RZ ;  /* 0x0000001000037824 */ /* 0x000fe200078e00ff */
[----:B------:R-:W-:Y:S02]  /*1f90*/  F2FP.BF16.F32.PACK_AB R25, R27, R26 ;  /* 0x0000001a1b19723e */ /* 0x000fe400000010ff */
[----:B------:R-:W-:Y:S02]  /*1fa0*/  ELECT P0, URZ, PT ;  /* 0x00000000003f782f */ /* 0x000fe40003800000 */
[----:B------:R-:W-:Y:S01]  /*1fb0*/  LOP3.LUT R2, R2, 0x780, RZ, 0xc0, !PT ;  /* 0x0000078002027812 */ /* 0x000fe200078ec0ff */
[----:B------:R-:W-:Y:S01]  /*1fc0*/  UMOV UR14, UR15 ;  /* 0x0000000f000e7c82 */ /* 0x000fe20008000000 */
[----:B------:R-:W-:Y:S01]  /*1fd0*/  F2FP.BF16.F32.PACK_AB R56, R57, R56 ;  /* 0x000000383938723e */ /* 0x000fe200000010ff */
[----:B-1----:R-:W-:Y:S01]  /*1fe0*/  UMOV UR5, UR29 ;  /* 0x0000001d00057c82 */ /* 0x002fe20008000000 */
[----:B------:R-:W-:Y:S01]  /*1ff0*/  LOP3.LUT R3, R2, 0x70, R3, 0xf8, !PT ;  /* 0x0000007002037812 */ /* 0x000fe200078ef803 */
[----:B------:R-:W-:Y:S01]  /*2000*/  IMAD.SHL.U32 R2, R0, 0x40, RZ ;  /* 0x0000004000027824 */ /* 0x000fe200078e00ff */
[----:B------:R-:W-:-:S02]  /*2010*/  F2FP.BF16.F32.PACK_AB R26, R29, R28 ;  /* 0x0000001c1d1a723e */ /* 0x000fc400000010ff */
[--C-:B------:R-:W-:Y:S02]  /*2020*/  LOP3.LUT R3, R3, 0x10, R0.reuse, 0x78, !PT ;  /* 0x0000001003037812 */ /* 0x100fe400078e7800 */
[----:B------:R-:W-:Y:S02]  /*2030*/  SHF.R.U32.HI R0, RZ, 0x5, R0 ;  /* 0x00000005ff007819 */ /* 0x000fe40000011600 */
[----:B------:R-:W-:Y:S02]  /*2040*/  LOP3.LUT R2, R3, 0x1800, R2, 0xf8, !PT ;  /* 0x0000180003027812 */ /* 0x000fe400078ef802 */
[----:B------:R-:W-:Y:S02]  /*2050*/  R2UR UR4, R0 ;  /* 0x00000000000472ca */ /* 0x000fe400000e0000 */
[C---:B------:R-:W-:Y:S01]  /*2060*/  LOP3.LUT R3, R2.reuse, 0x20, RZ, 0x3c, !PT ;  /* 0x0000002002037812 */ /* 0x040fe200078e3cff */
[----:B------:R-:W-:Y:S01]  /*2070*/  VIADD R0, R2, UR8 ;  /* 0x0000000802007c36 */ /* 0x000fe20008000000 */
[----:B------:R-:W1:Y:S01]  /*2080*/  @!P2 SYNCS.CCTL.IV [UR8+0x5000] ;  /* 0x00500000ff00a9b1 */ /* 0x000e620008000008 */
[----:B------:R-:W-:Y:S01]  /*2090*/  F2FP.BF16.F32.PACK_AB R27, R31, R30 ;  /* 0x0000001e1f1b723e */ /* 0x000fe200000010ff */
[----:B-1----:R-:W-:Y:S01]  /*20a0*/  BAR.SYNC.DEFER_BLOCKING 0x0 ;  /* 0x0000000000007b1d */ /* 0x002fe20000010000 */
[----:B------:R-:W-:Y:S01]  /*20b0*/  F2FP.BF16.F32.PACK_AB R57, R59, R58 ;  /* 0x0000003a3b39723e */ /* 0x000fe200000010ff */
[----:B------:R-:W-:Y:S01]  /*20c0*/  VIADD R3, R3, UR8 ;  /* 0x0000000803037c36 */ /* 0x000fe20008000000 */
[----:B------:R-:W-:-:S02]  /*20d0*/  F2FP.BF16.F32.PACK_AB R88, R89, R88 ;  /* 0x000000585958723e */ /* 0x000fc400000010ff */
[----:B------:R-:W-:Y:S02]  /*20e0*/  F2FP.BF16.F32.PACK_AB R58, R61, R60 ;  /* 0x0000003c3d3a723e */ /* 0x000fe400000010ff */
[----:B------:R-:W-:Y:S01]  /*20f0*/  F2FP.BF16.F32.PACK_AB R59, R63, R62 ;  /* 0x0000003e3f3b723e */ /* 0x000fe200000010ff */
[----:B------:R-:W-:Y:S01]  /*2100*/  ULOP3.LUT UR4, UR4, 0x3, URZ, 0xc0, !UPT ;  /* 0x0000000304047892 */ /* 0x000fe2000f8ec03f */
[----:B------:R-:W-:Y:S02]  /*2110*/  F2FP.BF16.F32.PACK_AB R89, R91, R90 ;  /* 0x0000005a5b59723e */ /* 0x000fe400000010ff */
[----:B------:R-:W-:Y:S01]  /*2120*/  F2FP.BF16.F32.PACK_AB R120, R121, R120 ;  /* 0x000000787978723e */ /* 0x000fe200000010ff */
[----:B------:R-:W-:Y:S01]  /*2130*/  ULEA UR13, UR4, UR11, 0x6 ;  /* 0x0000000b040d7291 */ /* 0x000fe2000f8e303f */
[----:B------:R-:W-:Y:S01]  /*2140*/  F2FP.BF16.F32.PACK_AB R32, R33, R32 ;  /* 0x000000202120723e */ /* 0x000fe200000010ff */
[----:B------:R-:W-:Y:S01]  /*2150*/  ULEA UR12, UR4, UR8, 0xd ;  /* 0x00000008040c7291 */ /* 0x000fe2000f8e683f */
[----:B------:R-:W-:-:S02]  /*2160*/  F2FP.BF16.F32.PACK_AB R90, R93, R92 ;  /* 0x0000005c5d5a723e */ /* 0x000fc400000010ff */
[----:B------:R-:W-:Y:S01]  /*2170*/  F2FP.BF16.F32.PACK_AB R91, R95, R94 ;  /* 0x0000005e5f5b723e */ /* 0x000fe200000010ff */
[----:B------:R-:W-:Y:S01]  /*2180*/  UMOV UR4, UR28 ;  /* 0x0000001c00047c82 */ /* 0x000fe20008000000 */
[----:B------:R-:W-:Y:S02]  /*2190*/  F2FP.BF16.F32.PACK_AB R121, R123, R122 ;  /* 0x0000007a7b79723e */ /* 0x000fe400000010ff */
[----:B------:R-:W-:Y:S02]  /*21a0*/  F2FP.BF16.F32.PACK_AB R33, R35, R34 ;  /* 0x000000222321723e */ /* 0x000fe400000010ff */
[----:B------:R-:W-:Y:S01]  /*21b0*/  F2FP.BF16.F32.PACK_AB R64, R65, R64 ;  /* 0x000000404140723e */ /* 0x000fe200000010ff */
[----:B------:R-:W-:Y:S01]  /*21c0*/  STSM.16.M88.4 [R0], R24 ;  /* 0x0000001800007844 */ /* 0x000fe20000000200 */
[----:B------:R-:W-:Y:S02]  /*21d0*/  F2FP.BF16.F32.PACK_AB R122, R125, R124 ;  /* 0x0000007c7d7a723e */ /* 0x000fe400000010ff */
[----:B------:R-:W-:Y:S01]  /*21e0*/  F2FP.BF16.F32.PACK_AB R123, R127, R126 ;  /* 0x0000007e7f7b723e */ /* 0x000fe200000010ff */
[----:B------:R-:W-:Y:S01]  /*21f0*/  STSM.16.M88.4 [R0+0x2000], R56 ;  /* 0x0020003800007844 */ /* 0x000fe20000000200 */
[----:B------:R-:W-:-:S02]  /*2200*/  LOP3.LUT R4, R2, 0x40, RZ, 0x3c, !PT ;  /* 0x0000004002047812 */ /* 0x000fc400078e3cff */
[----:B------:R-:W-:Y:S01]  /*2210*/  F2FP.BF16.F32.PACK_AB R34, R37, R36 ;  /* 0x000000242522723e */ /* 0x000fe200000010ff */
[----:B------:R-:W-:Y:S01]  /*2220*/  STSM.16.M88.4 [R0+0x4000], R88 ;  /* 0x0040005800007844 */ /* 0x000fe20000000200 */
[----:B------:R-:W-:Y:S01]  /*2230*/  F2FP.BF16.F32.PACK_AB R35, R39, R38 ;  /* 0x000000262723723e */ /* 0x000fe200000010ff */
[----:B------:R-:W-:Y:S01]  /*2240*/  VIADD R4, R4, UR8 ;  /* 0x0000000804047c36 */ /* 0x000fe20008000000 */
[----:B------:R-:W-:Y:S01]  /*2250*/  F2FP.BF16.F32.PACK_AB R65, R67, R66 ;  /* 0x000000424341723e */ /* 0x000fe200000010ff */
[----:B------:R-:W-:Y:S01]  /*2260*/  STSM.16.M88.4 [R0+0x6000], R120 ;  /* 0x0060007800007844 */ /* 0x000fe20000000200 */
[----:B------:R-:W-:Y:S02]  /*2270*/  F2FP.BF16.F32.PACK_AB R96, R97, R96 ;  /* 0x000000606160723e */ /* 0x000fe400000010ff */
[----:B------:R-:W-:Y:S01]  /*2280*/  F2FP.BF16.F32.PACK_AB R66, R69, R68 ;  /* 0x000000444542723e */ /* 0x000fe200000010ff */
[----:B------:R-:W-:Y:S01]  /*2290*/  STSM.16.M88.4 [R3], R32 ;  /* 0x0000002003007844 */ /* 0x000fe20000000200 */
[----:B------:R-:W-:-:S02]  /*22a0*/  F2FP.BF16.F32.PACK_AB R67, R71, R70 ;  /* 0x000000464743723e */ /* 0x000fc400000010ff */
[----:B------:R-:W-:Y:S02]  /*22b0*/  F2FP.BF16.F32.PACK_AB R97, R99, R98 ;  /* 0x000000626361723e */ /* 0x000fe400000010ff */
[----:B------:R-:W-:Y:S01]  /*22c0*/  F2FP.BF16.F32.PACK_AB R128, R129, R128 ;  /* 0x000000808180723e */ /* 0x000fe200000010ff */
[----:B------:R-:W-:Y:S01]  /*22d0*/  STSM.16.M88.4 [R3+0x2000], R64 ;  /* 0x0020004003007844 */ /* 0x000fe20000000200 */
[----:B------:R-:W-:Y:S02]  /*22e0*/  F2FP.BF16.F32.PACK_AB R40, R41, R40 ;  /* 0x000000282928723e */ /* 0x000fe400000010ff */
[----:B------:R-:W-:Y:S02]  /*22f0*/  F2FP.BF16.F32.PACK_AB R98, R101, R100 ;  /* 0x000000646562723e */ /* 0x000fe400000010ff */
[----:B------:R-:W-:Y:S02]  /*2300*/  F2FP.BF16.F32.PACK_AB R99, R103, R102 ;  /* 0x000000666763723e */ /* 0x000fe400000010ff */
[----:B------:R-:W-:-:S02]  /*2310*/  F2FP.BF16.F32.PACK_AB R129, R131, R130 ;  /* 0x000000828381723e */ /* 0x000fc400000010ff */
[----:B------:R-:W-:Y:S01]  /*2320*/  F2FP.BF16.F32.PACK_AB R41, R43, R42 ;  /* 0x0000002a2b29723e */ /* 0x000fe200000010ff */
[----:B------:R-:W-:Y:S01]  /*2330*/  STSM.16.M88.4 [R3+0x4000], R96 ;  /* 0x0040006003007844 */ /* 0x000fe20000000200 */
[----:B------:R-:W-:Y:S02]  /*2340*/  F2FP.BF16.F32.PACK_AB R72, R73, R72 ;  /* 0x000000484948723e */ /* 0x000fe400000010ff */
[----:B------:R-:W-:Y:S02]  /*2350*/  F2FP.BF16.F32.PACK_AB R130, R133, R132 ;  /* 0x000000848582723e */ /* 0x000fe400000010ff */
[----:B------:R-:W-:Y:S02]  /*2360*/  F2FP.BF16.F32.PACK_AB R131, R135, R134 ;  /* 0x000000868783723e */ /* 0x000fe400000010ff */
[----:B------:R-:W-:Y:S02]  /*2370*/  LOP3.LUT R2, R2, 0x60, RZ, 0x3c, !PT ;  /* 0x0000006002027812 */ /* 0x000fe400078e3cff */
[----:B------:R-:W-:Y:S01]  /*2380*/  F2FP.BF16.F32.PACK_AB R42, R45, R44 ;  /* 0x0000002c2d2a723e */ /* 0x000fe200000010ff */
[----:B------:R-:W-:Y:S01]  /*2390*/  STSM.16.M88.4 [R3+0x6000], R128 ;  /* 0x0060008003007844 */ /* 0x000fe20000000200 */
[----:B------:R-:W-:Y:S01]  /*23a0*/  F2FP.BF16.F32.PACK_AB R43, R47, R46 ;  /* 0x0000002e2f2b723e */ /* 0x000fe200000010ff */
[----:B------:R-:W-:Y:S01]  /*23b0*/  VIADD R2, R2, UR8 ;  /* 0x0000000802027c36 */ /* 0x000fe20008000000 */
[----:B------:R-:W-:-:S02]  /*23c0*/  F2FP.BF16.F32.PACK_AB R73, R75, R74 ;  /* 0x0000004a4b49723e */ /* 0x000fc400000010ff */
[----:B------:R-:W-:Y:S01]  /*23d0*/  F2FP.BF16.F32.PACK_AB R104, R105, R104 ;  /* 0x000000686968723e */ /* 0x000fe200000010ff */
[----:B------:R-:W-:Y:S01]  /*23e0*/  STSM.16.M88.4 [R4], R40 ;  /* 0x0000002804007844 */ /* 0x000fe20000000200 */
[----:B------:R-:W-:Y:S02]  /*23f0*/  F2FP.BF16.F32.PACK_AB R74, R77, R76 ;  /* 0x0000004c4d4a723e */ /* 0x000fe400000010ff */
[----:B------:R-:W-:Y:S02]  /*2400*/  F2FP.BF16.F32.PACK_AB R75, R79, R78 ;  /* 0x0000004e4f4b723e */ /* 0x000fe400000010ff */
[----:B------:R-:W-:Y:S02]  /*2410*/  F2FP.BF16.F32.PACK_AB R105, R107, R106 ;  /* 0x0000006a6b69723e */ /* 0x000fe400000010ff */
[----:B------:R-:W-:Y:S01]  /*2420*/  F2FP.BF16.F32.PACK_AB R136, R137, R136 ;  /* 0x000000888988723e */ /* 0x000fe200000010ff */
[----:B------:R-:W-:Y:S01]  /*2430*/  STSM.16.M88.4 [R4+0x2000], R72 ;  /* 0x0020004804007844 */ /* 0x000fe20000000200 */
[----:B------:R-:W-:-:S02]  /*2440*/  F2FP.BF16.F32.PACK_AB R48, R49, R48 ;  /* 0x000000303130723e */ /* 0x000fc400000010ff */
[----:B------:R-:W-:Y:S02]  /*2450*/  F2FP.BF16.F32.PACK_AB R106, R109, R108 ;  /* 0x0000006c6d6a723e */ /* 0x000fe400000010ff */
[----:B------:R-:W-:Y:S02]  /*2460*/  F2FP.BF16.F32.PACK_AB R107, R111, R110 ;  /* 0x0000006e6f6b723e */ /* 0x000fe400000010ff */
[----:B------:R-:W-:Y:S02]  /*2470*/  F2FP.BF16.F32.PACK_AB R137, R139, R138 ;  /* 0x0000008a8b89723e */ /* 0x000fe400000010ff */
[----:B------:R-:W-:Y:S01]  /*2480*/  F2FP.BF16.F32.PACK_AB R49, R51, R50 ;  /* 0x000000323331723e */ /* 0x000fe200000010ff */
[----:B------:R-:W-:Y:S01]  /*2490*/  STSM.16.M88.4 [R4+0x4000], R104 ;  /* 0x0040006804007844 */ /* 0x000fe20000000200 */
[----:B------:R-:W-:Y:S02]  /*24a0*/  F2FP.BF16.F32.PACK_AB R80, R81, R80 ;  /* 0x000000505150723e */ /* 0x000fe400000010ff */
[----:B------:R-:W-:-:S02]  /*24b0*/  F2FP.BF16.F32.PACK_AB R138, R141, R140 ;  /* 0x0000008c8d8a723e */ /* 0x000fc400000010ff */
[----:B------:R-:W-:Y:S02]  /*24c0*/  F2FP.BF16.F32.PACK_AB R139, R143, R142 ;  /* 0x0000008e8f8b723e */ /* 0x000fe400000010ff */
[----:B------:R-:W-:Y:S02]  /*24d0*/  F2FP.BF16.F32.PACK_AB R50, R53, R52 ;  /* 0x000000343532723e */ /* 0x000fe400000010ff */
[----:B------:R-:W-:Y:S01]  /*24e0*/  F2FP.BF16.F32.PACK_AB R51, R55, R54 ;  /* 0x000000363733723e */ /* 0x000fe200000010ff */
[----:B------:R-:W-:Y:S01]  /*24f0*/  STSM.16.M88.4 [R4+0x6000], R136 ;  /* 0x0060008804007844 */ /* 0x000fe20000000200 */
[----:B------:R-:W-:Y:S02]  /*2500*/  F2FP.BF16.F32.PACK_AB R81, R83, R82 ;  /* 0x000000525351723e */ /* 0x000fe400000010ff */
[----:B------:R-:W-:Y:S01]  /*2510*/  F2FP.BF16.F32.PACK_AB R112, R113, R112 ;  /* 0x000000707170723e */ /* 0x000fe200000010ff */
[----:B------:R-:W-:Y:S01]  /*2520*/  STSM.16.M88.4 [R2], R48 ;  /* 0x0000003002007844 */ /* 0x000fe20000000200 */
[----:B------:R-:W-:-:S02]  /*2530*/  F2FP.BF16.F32.PACK_AB R82, R85, R84 ;  /* 0x000000545552723e */ /* 0x000fc400000010ff */
[----:B------:R-:W-:Y:S02]  /*2540*/  F2FP.BF16.F32.PACK_AB R83, R87, R86 ;  /* 0x000000565753723e */ /* 0x000fe400000010ff */
[----:B------:R-:W-:Y:S02]  /*2550*/  F2FP.BF16.F32.PACK_AB R113, R115, R114 ;  /* 0x000000727371723e */ /* 0x000fe400000010ff */
[----:B------:R-:W-:Y:S01]  /*2560*/  F2FP.BF16.F32.PACK_AB R144, R145, R144 ;  /* 0x000000909190723e */ /* 0x000fe200000010ff */
[----:B------:R-:W-:Y:S01]  /*2570*/  STSM.16.M88.4 [R2+0x2000], R80 ;  /* 0x0020005002007844 */ /* 0x000fe20000000200 */
[----:B------:R-:W-:Y:S02]  /*2580*/  F2FP.BF16.F32.PACK_AB R114, R117, R116 ;  /* 0x000000747572723e */ /* 0x000fe400000010ff */
[----:B------:R-:W-:Y:S02]  /*2590*/  F2FP.BF16.F32.PACK_AB R115, R119, R118 ;  /* 0x000000767773723e */ /* 0x000fe400000010ff */
[----:B------:R-:W-:-:S02]  /*25a0*/  F2FP.BF16.F32.PACK_AB R145, R147, R146 ;  /* 0x000000929391723e */ /* 0x000fc400000010ff */
[----:B------:R-:W-:Y:S01]  /*25b0*/  F2FP.BF16.F32.PACK_AB R146, R149, R148 ;  /* 0x000000949592723e */ /* 0x000fe200000010ff */
[----:B------:R-:W-:Y:S01]  /*25c0*/  STSM.16.M88.4 [R2+0x4000], R112 ;  /* 0x0040007002007844 */ /* 0x000fe20000000200 */
[----:B------:R-:W-:-:S05]  /*25d0*/  F2FP.BF16.F32.PACK_AB R147, R151, R150 ;  /* 0x000000969793723e */ /* 0x000fca00000010ff */
[----:B------:R-:W-:Y:S01]  /*25e0*/  STSM.16.M88.4 [R2+0x6000], R144 ;  /* 0x0060009002007844 */ /* 0x000fe20000000200 */
[----:B------:R1:W-:Y:S06]  /*25f0*/  MEMBAR.ALL.CTA ;  /* 0x0000000000007992 */ /* 0x0003ec0000008000 */
[----:B-1----:R-:W1:Y:S02]  /*2600*/  FENCE.VIEW.ASYNC.S ;  /* 0x00000000000073c6 */ /* 0x002e640000000000 */
[----:B-1----:R-:W-:Y:S06]  /*2610*/  BAR.SYNC.DEFER_BLOCKING 0x0 ;  /* 0x0000000000007b1d */ /* 0x002fec0000010000 */
[----:B------:R1:W-:Y:S01]  /*2620*/  UTMASTG.2D [UR12], [UR4] ;  /* 0x0000000c040073b5 */ /* 0x0003e20008008000 */
[----:B------:R0:W-:Y:S01]  /*2630*/  UTMACMDFLUSH ;  /* 0x00000000000079b7 */ /* 0x0001e20000000000 */
[----:B------:R-:W-:-:S04]  /*2640*/  DEPBAR.LE SB0, 0x0 ;  /* 0x000080000000791a */ /* 0x000fc80000000000 */
[----:B------:R-:W-:Y:S06]  /*2650*/  BAR.SYNC.DEFER_BLOCKING 0x0 ;  /* 0x0000000000007b1d */ /* 0x000fec0000010000 */
[----:B-1----:R-:W-:Y:S05]  /*2660*/  EXIT ;  /* 0x000000000000794d */ /* 0x002fea0003800000 */
.L_x_48:
[----:B------:R-:W1:Y:S02]  /*2670*/  SYNCS.PHASECHK.TRANS64.TRYWAIT P0, [UR8+0x5000], R2 ;  /* 0x00500002ff0075a7 */ /* 0x000e640008000148 */
[----:B-1----:R-:W-:Y:S05]  /*2680*/  @!P0 BRA `(.L_x_48) ;  /* 0xfffffffc00f88947 */ /* 0x002fea000383ffff */
[----:B------:R-:W-:Y:S05]  /*2690*/  BRA `(.L_x_50) ;  /* 0xfffffff800007947 */ /* 0x000fea000383ffff */
.L_x_51:
[----:B------:R-:W-:-:S00]  /*26a0*/  BRA `(.L_x_51) ;  /* 0xfffffffc00fc7947 */ /* 0x000fc0000383ffff */
[----:B------:R-:W-:-:S00]  /*26b0*/  NOP ;  /* 0x0000000000007918 */ /* 0x000fc00000000000 */
        /* <DEDUP_REMOVED lines=12> */
.L_x_52:


//--------------------- .nv.shared.gluon_wgmma    --------------------------
	.section	.nv.shared.gluon_wgmma,"aw",@nobits
	.sectionflags	@""
	.align	16
	.zero		1024


//--------------------- .nv.shared.reserved.0     --------------------------
	.section	.nv.shared.reserved.0,"aw",@nobits
	.weak		__nv_reservedSMEM_offset_0_alias
	.size		__nv_reservedSMEM_offset_0_alias, 0, 0
	.other		__nv_reservedSMEM_offset_0_alias,@"STO_CUDA_RESERVED_SHARED STV_DEFAULT"
__nv_reservedSMEM_offset_0_alias:
	.zero		0


//--------------------- .nv.constant0.gluon_wgmma --------------------------
	.section	.nv.constant0.gluon_wgmma,"a",@progbits
	.sectionflags	@""
	.align	4
.nv.constant0.gluon_wgmma:
	.zero		608


//--------------------- SYMBOLS --------------------------

	.type		.nv.reservedSmem.offset0,@object
	.size		.nv.reservedSmem.offset0,0x4
